	.headerflags	@"EF_CUDA_TEXMODE_UNIFIED EF_CUDA_64BIT_ADDRESS EF_CUDA_SM75 EF_CUDA_VIRTUAL_SM(EF_CUDA_SM75)"
	.elftype	@"ET_EXEC"


//--------------------- .nv.info                  --------------------------
	.section	.nv.info,"",@"SHT_CUDA_INFO"
	.align	4


	//----- nvinfo : EIATTR_REGCOUNT
	.align		4
        /*0000*/ 	.byte	0x04, 0x2f
        /*0002*/ 	.short	(.L_1 - .L_0)
	.align		4
.L_0:
        /*0004*/ 	.word	index@(_Z12compute_gemmPK6__halfS1_PKfPfff)
        /*0008*/ 	.word	0x0000008e


	//----- nvinfo : EIATTR_MAX_STACK_SIZE
	.align		4
.L_1:
        /*000c*/ 	.byte	0x04, 0x23
        /*000e*/ 	.short	(.L_3 - .L_2)
	.align		4
.L_2:
        /*0010*/ 	.word	index@($_Z12compute_gemmPK6__halfS1_PKfPfff$__cuda_sm3x_div_rn_noftz_f32_slowpath)
        /*0014*/ 	.word	0x00000000


	//----- nvinfo : EIATTR_MIN_STACK_SIZE
	.align		4
.L_3:
        /*0018*/ 	.byte	0x04, 0x12
        /*001a*/ 	.short	(.L_5 - .L_4)
	.align		4
.L_4:
        /*001c*/ 	.word	index@($_Z12compute_gemmPK6__halfS1_PKfPfff$__cuda_sm3x_div_rn_noftz_f32_slowpath)
        /*0020*/ 	.word	0x00000000


	//----- nvinfo : EIATTR_FRAME_SIZE
	.align		4
.L_5:
        /*0024*/ 	.byte	0x04, 0x11
        /*0026*/ 	.short	(.L_7 - .L_6)
	.align		4
.L_6:
        /*0028*/ 	.word	index@($_Z12compute_gemmPK6__halfS1_PKfPfff$__cuda_sm3x_div_rn_noftz_f32_slowpath)
        /*002c*/ 	.word	0x00000000


	//----- nvinfo : EIATTR_MAX_STACK_SIZE
	.align		4
.L_7:
        /*0030*/ 	.byte	0x04, 0x23
        /*0032*/ 	.short	(.L_9 - .L_8)
	.align		4
.L_8:
        /*0034*/ 	.word	index@($_Z12compute_gemmPK6__halfS1_PKfPfff$__cuda_sm3x_div_rn_noftz_f32)
        /*0038*/ 	.word	0x00000000


	//----- nvinfo : EIATTR_MIN_STACK_SIZE
	.align		4
.L_9:
        /*003c*/ 	.byte	0x04, 0x12
        /*003e*/ 	.short	(.L_11 - .L_10)
	.align		4
.L_10:
        /*0040*/ 	.word	index@($_Z12compute_gemmPK6__halfS1_PKfPfff$__cuda_sm3x_div_rn_noftz_f32)
        /*0044*/ 	.word	0x00000000


	//----- nvinfo : EIATTR_FRAME_SIZE
	.align		4
.L_11:
        /*0048*/ 	.byte	0x04, 0x11
        /*004a*/ 	.short	(.L_13 - .L_12)
	.align		4
.L_12:
        /*004c*/ 	.word	index@($_Z12compute_gemmPK6__halfS1_PKfPfff$__cuda_sm3x_div_rn_noftz_f32)
        /*0050*/ 	.word	0x00000000


	//----- nvinfo : EIATTR_MAX_STACK_SIZE
	.align		4
.L_13:
        /*0054*/ 	.byte	0x04, 0x23
        /*0056*/ 	.short	(.L_15 - .L_14)
	.align		4
.L_14:
        /*0058*/ 	.word	index@(_Z12compute_gemmPK6__halfS1_PKfPfff)
        /*005c*/ 	.word	0x00000000


	//----- nvinfo : EIATTR_MIN_STACK_SIZE
	.align		4
.L_15:
        /*0060*/ 	.byte	0x04, 0x12
        /*0062*/ 	.short	(.L_17 - .L_16)
	.align		4
.L_16:
        /*0064*/ 	.word	index@(_Z12compute_gemmPK6__halfS1_PKfPfff)
        /*0068*/ 	.word	0x00000000


	//----- nvinfo : EIATTR_FRAME_SIZE
	.align		4
.L_17:
        /*006c*/ 	.byte	0x04, 0x11
        /*006e*/ 	.short	(.L_19 - .L_18)
	.align		4
.L_18:
        /*0070*/ 	.word	index@(_Z12compute_gemmPK6__halfS1_PKfPfff)
        /*0074*/ 	.word	0x00000000


	//----- nvinfo : EIATTR_REGCOUNT
	.align		4
.L_19:
        /*0078*/ 	.byte	0x04, 0x2f
        /*007a*/ 	.short	(.L_21 - .L_20)
	.align		4
.L_20:
        /*007c*/ 	.word	index@(_Z16simple_wmma_gemmP6__halfS0_PfS1_iiiff)
        /*0080*/ 	.word	0x00000028


	//----- nvinfo : EIATTR_MAX_STACK_SIZE
	.align		4
.L_21:
        /*0084*/ 	.byte	0x04, 0x23
        /*0086*/ 	.short	(.L_23 - .L_22)
	.align		4
.L_22:
        /*0088*/ 	.word	index@(_Z16simple_wmma_gemmP6__halfS0_PfS1_iiiff)
        /*008c*/ 	.word	0x00000000


	//----- nvinfo : EIATTR_MIN_STACK_SIZE
	.align		4
.L_23:
        /*0090*/ 	.byte	0x04, 0x12
        /*0092*/ 	.short	(.L_25 - .L_24)
	.align		4
.L_24:
        /*0094*/ 	.word	index@(_Z16simple_wmma_gemmP6__halfS0_PfS1_iiiff)
        /*0098*/ 	.word	0x00000000


	//----- nvinfo : EIATTR_FRAME_SIZE
	.align		4
.L_25:
        /*009c*/ 	.byte	0x04, 0x11
        /*009e*/ 	.short	(.L_27 - .L_26)
	.align		4
.L_26:
        /*00a0*/ 	.word	index@(_Z16simple_wmma_gemmP6__halfS0_PfS1_iiiff)
        /*00a4*/ 	.word	0x00000000
.L_27:


//--------------------- .nv.info._Z16simple_wmma_gemmP6__halfS0_PfS1_iiiff --------------------------
	.section	.nv.info._Z16simple_wmma_gemmP6__halfS0_PfS1_iiiff,"",@"SHT_CUDA_INFO"
	.align	4


	//----- nvinfo : EIATTR_PARAM_CBANK
	.align		4
        /*0000*/ 	.byte	0x04, 0x0a
        /*0002*/ 	.short	(.L_29 - .L_28)
	.align		4
.L_28:
        /*0004*/ 	.word	index@(.nv.constant0._Z16simple_wmma_gemmP6__halfS0_PfS1_iiiff)
        /*0008*/ 	.short	0x0160
        /*000a*/ 	.short	0x0034


	//----- nvinfo : EIATTR_CBANK_PARAM_SIZE
	.align		4
.L_29:
        /*000c*/ 	.byte	0x03, 0x19
        /*000e*/ 	.short	0x0034


	//----- nvinfo : EIATTR_KPARAM_INFO
	.align		4
        /*0010*/ 	.byte	0x04, 0x17
        /*0012*/ 	.short	(.L_31 - .L_30)
.L_30:
        /*0014*/ 	.word	0x00000000
        /*0018*/ 	.short	0x0008
        /*001a*/ 	.short	0x0030
        /*001c*/ 	.byte	0x00, 0xf0, 0x11, 0x00


	//----- nvinfo : EIATTR_KPARAM_INFO
	.align		4
.L_31:
        /*0020*/ 	.byte	0x04, 0x17
        /*0022*/ 	.short	(.L_33 - .L_32)
.L_32:
        /*0024*/ 	.word	0x00000000
        /*0028*/ 	.short	0x0007
        /*002a*/ 	.short	0x002c
        /*002c*/ 	.byte	0x00, 0xf0, 0x11, 0x00


	//----- nvinfo : EIATTR_KPARAM_INFO
	.align		4
.L_33:
        /*0030*/ 	.byte	0x04, 0x17
        /*0032*/ 	.short	(.L_35 - .L_34)
.L_34:
        /*0034*/ 	.word	0x00000000
        /*0038*/ 	.short	0x0006
        /*003a*/ 	.short	0x0028
        /*003c*/ 	.byte	0x00, 0xf0, 0x11, 0x00


	//----- nvinfo : EIATTR_KPARAM_INFO
	.align		4
.L_35:
        /*0040*/ 	.byte	0x04, 0x17
        /*0042*/ 	.short	(.L_37 - .L_36)
.L_36:
        /*0044*/ 	.word	0x00000000
        /*0048*/ 	.short	0x0005
        /*004a*/ 	.short	0x0024
        /*004c*/ 	.byte	0x00, 0xf0, 0x11, 0x00


	//----- nvinfo : EIATTR_KPARAM_INFO
	.align		4
.L_37:
        /*0050*/ 	.byte	0x04, 0x17
        /*0052*/ 	.short	(.L_39 - .L_38)
.L_38:
        /*0054*/ 	.word	0x00000000
        /*0058*/ 	.short	0x0004
        /*005a*/ 	.short	0x0020
        /*005c*/ 	.byte	0x00, 0xf0, 0x11, 0x00


	//----- nvinfo : EIATTR_KPARAM_INFO
	.align		4
.L_39:
        /*0060*/ 	.byte	0x04, 0x17
        /*0062*/ 	.short	(.L_41 - .L_40)
.L_40:
        /*0064*/ 	.word	0x00000000
        /*0068*/ 	.short	0x0003
        /*006a*/ 	.short	0x0018
        /*006c*/ 	.byte	0x00, 0xf0, 0x21, 0x00


	//----- nvinfo : EIATTR_KPARAM_INFO
	.align		4
.L_41:
        /*0070*/ 	.byte	0x04, 0x17
        /*0072*/ 	.short	(.L_43 - .L_42)
.L_42:
        /*0074*/ 	.word	0x00000000
        /*0078*/ 	.short	0x0002
        /*007a*/ 	.short	0x0010
        /*007c*/ 	.byte	0x00, 0xf0, 0x21, 0x00


	//----- nvinfo : EIATTR_KPARAM_INFO
	.align		4
.L_43:
        /*0080*/ 	.byte	0x04, 0x17
        /*0082*/ 	.short	(.L_45 - .L_44)
.L_44:
        /*0084*/ 	.word	0x00000000
        /*0088*/ 	.short	0x0001
        /*008a*/ 	.short	0x0008
        /*008c*/ 	.byte	0x00, 0xf0, 0x21, 0x00


	//----- nvinfo : EIATTR_KPARAM_INFO
	.align		4
.L_45:
        /*0090*/ 	.byte	0x04, 0x17
        /*0092*/ 	.short	(.L_47 - .L_46)
.L_46:
        /*0094*/ 	.word	0x00000000
        /*0098*/ 	.short	0x0000
        /*009a*/ 	.short	0x0000
        /*009c*/ 	.byte	0x00, 0xf0, 0x21, 0x00


	//----- nvinfo : EIATTR_WMMA_USED
	.align		4
.L_47:
        /*00a0*/ 	.byte	0x01, 0x2b
	.zero		2


	//----- nvinfo : EIATTR_MAXREG_COUNT
	.align		4
        /*00a4*/ 	.byte	0x03, 0x1b
        /*00a6*/ 	.short	0x00ff


	//----- nvinfo : EIATTR_EXIT_INSTR_OFFSETS
	.align		4
        /*00a8*/ 	.byte	0x04, 0x1c
        /*00aa*/ 	.short	(.L_49 - .L_48)


	//   ....[0]....
.L_48:
        /*00ac*/ 	.word	0x000016c0


	//   ....[1]....
        /*00b0*/ 	.word	0x000019d0


	//----- nvinfo : EIATTR_CRS_STACK_SIZE
	.align		4
.L_49:
        /*00b4*/ 	.byte	0x04, 0x1e
        /*00b6*/ 	.short	(.L_51 - .L_50)
.L_50:
        /*00b8*/ 	.word	0x00000000
.L_51:


//--------------------- .nv.info._Z12compute_gemmPK6__halfS1_PKfPfff --------------------------
	.section	.nv.info._Z12compute_gemmPK6__halfS1_PKfPfff,"",@"SHT_CUDA_INFO"
	.align	4


	//----- nvinfo : EIATTR_PARAM_CBANK
	.align		4
        /*0000*/ 	.byte	0x04, 0x0a
        /*0002*/ 	.short	(.L_53 - .L_52)
	.align		4
.L_52:
        /*0004*/ 	.word	index@(.nv.constant0._Z12compute_gemmPK6__halfS1_PKfPfff)
        /*0008*/ 	.short	0x0160
        /*000a*/ 	.short	0x0028


	//----- nvinfo : EIATTR_CBANK_PARAM_SIZE
	.align		4
.L_53:
        /*000c*/ 	.byte	0x03, 0x19
        /*000e*/ 	.short	0x0028


	//----- nvinfo : EIATTR_KPARAM_INFO
	.align		4
        /*0010*/ 	.byte	0x04, 0x17
        /*0012*/ 	.short	(.L_55 - .L_54)
.L_54:
        /*0014*/ 	.word	0x00000000
        /*0018*/ 	.short	0x0005
        /*001a*/ 	.short	0x0024
        /*001c*/ 	.byte	0x00, 0xf0, 0x11, 0x00


	//----- nvinfo : EIATTR_KPARAM_INFO
	.align		4
.L_55:
        /*0020*/ 	.byte	0x04, 0x17
        /*0022*/ 	.short	(.L_57 - .L_56)
.L_56:
        /*0024*/ 	.word	0x00000000
        /*0028*/ 	.short	0x0004
        /*002a*/ 	.short	0x0020
        /*002c*/ 	.byte	0x00, 0xf0, 0x11, 0x00


	//----- nvinfo : EIATTR_KPARAM_INFO
	.align		4
.L_57:
        /*0030*/ 	.byte	0x04, 0x17
        /*0032*/ 	.short	(.L_59 - .L_58)
.L_58:
        /*0034*/ 	.word	0x00000000
        /*0038*/ 	.short	0x0003
        /*003a*/ 	.short	0x0018
        /*003c*/ 	.byte	0x00, 0xf0, 0x21, 0x00


	//----- nvinfo : EIATTR_KPARAM_INFO
	.align		4
.L_59:
        /*0040*/ 	.byte	0x04, 0x17
        /*0042*/ 	.short	(.L_61 - .L_60)
.L_60:
        /*0044*/ 	.word	0x00000000
        /*0048*/ 	.short	0x0002
        /*004a*/ 	.short	0x0010
        /*004c*/ 	.byte	0x00, 0xf0, 0x21, 0x00


	//----- nvinfo : EIATTR_KPARAM_INFO
	.align		4
.L_61:
        /*0050*/ 	.byte	0x04, 0x17
        /*0052*/ 	.short	(.L_63 - .L_62)
.L_62:
        /*0054*/ 	.word	0x00000000
        /*0058*/ 	.short	0x0001
        /*005a*/ 	.short	0x0008
        /*005c*/ 	.byte	0x00, 0xf0, 0x21, 0x00


	//----- nvinfo : EIATTR_KPARAM_INFO
	.align		4
.L_63:
        /*0060*/ 	.byte	0x04, 0x17
        /*0062*/ 	.short	(.L_65 - .L_64)
.L_64:
        /*0064*/ 	.word	0x00000000
        /*0068*/ 	.short	0x0000
        /*006a*/ 	.short	0x0000
        /*006c*/ 	.byte	0x00, 0xf0, 0x21, 0x00


	//----- nvinfo : EIATTR_WMMA_USED
	.align		4
.L_65:
        /*0070*/ 	.byte	0x01, 0x2b
	.zero		2


	//----- nvinfo : EIATTR_MAXREG_COUNT
	.align		4
        /*0074*/ 	.byte	0x03, 0x1b
        /*0076*/ 	.short	0x00ff


	//----- nvinfo : EIATTR_EXIT_INSTR_OFFSETS
	.align		4
        /*0078*/ 	.byte	0x04, 0x1c
        /*007a*/ 	.short	(.L_67 - .L_66)


	//   ....[0]....
.L_66:
        /*007c*/ 	.word	0x00000050


	//   ....[1]....
        /*0080*/ 	.word	0x000028b0


	//----- nvinfo : EIATTR_CRS_STACK_SIZE
	.align		4
.L_67:
        /*0084*/ 	.byte	0x04, 0x1e
        /*0086*/ 	.short	(.L_69 - .L_68)
.L_68:
        /*0088*/ 	.word	0x00000000
.L_69:


//--------------------- .nv.constant0._Z16simple_wmma_gemmP6__halfS0_PfS1_iiiff --------------------------
	.section	.nv.constant0._Z16simple_wmma_gemmP6__halfS0_PfS1_iiiff,"a",@progbits
	.align	4
.nv.constant0._Z16simple_wmma_gemmP6__halfS0_PfS1_iiiff:
	.zero		404


//--------------------- .nv.constant0._Z12compute_gemmPK6__halfS1_PKfPfff --------------------------
	.section	.nv.constant0._Z12compute_gemmPK6__halfS1_PKfPfff,"a",@progbits
	.align	4
.nv.constant0._Z12compute_gemmPK6__halfS1_PKfPfff:
	.zero		392


//--------------------- .text._Z16simple_wmma_gemmP6__halfS0_PfS1_iiiff --------------------------
	.section	.text._Z16simple_wmma_gemmP6__halfS0_PfS1_iiiff,"ax",@progbits
	.sectioninfo	@"SHI_REGISTERS=40"
	.align	128
        .global         _Z16simple_wmma_gemmP6__halfS0_PfS1_iiiff
        .type           _Z16simple_wmma_gemmP6__halfS0_PfS1_iiiff,@function
        .size           _Z16simple_wmma_gemmP6__halfS0_PfS1_iiiff,(.L_x_34 - _Z16simple_wmma_gemmP6__halfS0_PfS1_iiiff)
        .other          _Z16simple_wmma_gemmP6__halfS0_PfS1_iiiff,@"STO_CUDA_ENTRY STV_DEFAULT"
_Z16simple_wmma_gemmP6__halfS0_PfS1_iiiff:
.text._Z16simple_wmma_gemmP6__halfS0_PfS1_iiiff:
[----:B------:R-:W-:-:S08]  /*0000*/  IMAD.MOV.U32 R1, RZ, RZ, c[0x0][0x28] ;  /* 0x00000a00ff017624 */ /* 0x000fd000078e00ff */
[----:B------:R-:W0:Y:S01]  /*0010*/  I2F.U32.RP R4, 0x20 ;  /* 0x0000002000047906 */ /* 0x000e220000209000 */
[----:B------:R-:W1:Y:S01]  /*0020*/  S2R R0, SR_CTAID.X ;  /* 0x0000000000007919 */ /* 0x000e620000002500 */
[----:B------:R-:W-:Y:S01]  /*0030*/  IMAD.MOV.U32 R20, RZ, RZ, c[0x0][0x188] ;  /* 0x00006200ff147624 */ /* 0x000fe200078e00ff */
[----:B------:R-:W-:Y:S01]  /*0040*/  CS2R R8, SRZ ;  /* 0x0000000000087805 */ /* 0x000fe2000001ff00 */
[----:B------:R-:W-:Y:S01]  /*0050*/  CS2R R10, SRZ ;  /* 0x00000000000a7805 */ /* 0x000fe2000001ff00 */
[----:B------:R-:W1:Y:S04]  /*0060*/  S2R R5, SR_TID.X ;  /* 0x0000000000057919 */ /* 0x000e680000002100 */
[----:B------:R-:W2:Y:S01]  /*0070*/  S2R R18, SR_CTAID.Y ;  /* 0x0000000000127919 */ /* 0x000ea20000002600 */
[----:B0-----:R-:W0:Y:S01]  /*0080*/  MUFU.RCP R4, R4 ;  /* 0x0000000400047308 */ /* 0x001e220000001000 */
[----:B-1----:R-:W-:Y:S01]  /*0090*/  IMAD R0, R0, c[0x0][0x0], R5 ;  /* 0x0000000000007a24 */ /* 0x002fe200078e0205 */
[----:B0-----:R-:W-:-:S02]  /*00a0*/  IADD3 R2, R4, 0xffffffe, RZ ;  /* 0x0ffffffe04027810 */ /* 0x001fc40007ffe0ff */
[----:B------:R-:W-:-:S04]  /*00b0*/  CS2R R4, SRZ ;  /* 0x0000000000047805 */ /* 0x000fc8000001ff00 */
[----:B------:R0:W1:Y:S02]  /*00c0*/  F2I.FTZ.U32.TRUNC.NTZ R3, R2 ;  /* 0x0000000200037305 */ /* 0x000064000021f000 */
[----:B0-----:R-:W-:Y:S02]  /*00d0*/  IMAD.MOV.U32 R2, RZ, RZ, RZ ;  /* 0x000000ffff027224 */ /* 0x001fe400078e00ff */
[----:B-1----:R-:W-:-:S04]  /*00e0*/  IMAD.U32 R7, R3, -0x20, RZ ;  /* 0xffffffe003077824 */ /* 0x002fc800078e00ff */
[----:B------:R-:W-:Y:S02]  /*00f0*/  IMAD.HI.U32 R3, R3, R7, R2 ;  /* 0x0000000703037227 */ /* 0x000fe400078e0002 */
[----:B------:R-:W-:-:S04]  /*0100*/  CS2R R6, SRZ ;  /* 0x0000000000067805 */ /* 0x000fc8000001ff00 */
[----:B------:R-:W-:-:S04]  /*0110*/  IMAD.HI.U32 R19, R3, R0, RZ ;  /* 0x0000000003137227 */ /* 0x000fc800078e00ff */
[----:B------:R-:W-:Y:S01]  /*0120*/  IMAD R0, R19, -0x20, R0 ;  /* 0xffffffe013007824 */ /* 0x000fe200078e0200 */
[----:B------:R-:W2:Y:S04]  /*0130*/  S2R R3, SR_TID.Y ;  /* 0x0000000000037919 */ /* 0x000ea80000002200 */
[----:B------:R-:W-:-:S12]  /*0140*/  ISETP.GE.U32.AND P0, PT, R0, 0x20, PT ;  /* 0x000000200000780c */ /* 0x000fd80003f06070 */
[----:B------:R-:W-:Y:S02]  /*0150*/  @P0 IADD3 R0, R0, -0x20, RZ ;  /* 0xffffffe000000810 */ /* 0x000fe40007ffe0ff */
[----:B------:R-:W-:Y:S02]  /*0160*/  @P0 IADD3 R19, R19, 0x1, RZ ;  /* 0x0000000113130810 */ /* 0x000fe40007ffe0ff */
[----:B------:R-:W-:Y:S02]  /*0170*/  ISETP.GE.U32.AND P1, PT, R0, 0x20, PT ;  /* 0x000000200000780c */ /* 0x000fe40003f26070 */
[----:B------:R-:W-:Y:S01]  /*0180*/  ISETP.GE.AND P0, PT, R20, 0x1, PT ;  /* 0x000000011400780c */ /* 0x000fe20003f06270 */
[----:B--2---:R-:W-:-:S04]  /*0190*/  IMAD R18, R18, c[0x0][0x4], R3 ;  /* 0x0000010012127a24 */ /* 0x004fc800078e0203 */
[----:B------:R-:W-:-:S05]  /*01a0*/  IMAD.SHL.U32 R0, R18, 0x10, RZ ;  /* 0x0000001012007824 */ /* 0x000fca00078e00ff */
[----:B------:R-:W-:-:S05]  /*01b0*/  @P1 IADD3 R19, R19, 0x1, RZ ;  /* 0x0000000113131810 */ /* 0x000fca0007ffe0ff */
[----:B------:R-:W-:Y:S01]  /*01c0*/  IMAD.SHL.U32 R2, R19, 0x10, RZ ;  /* 0x0000001013027824 */ /* 0x000fe200078e00ff */
[----:B------:R-:W-:Y:S07]  /*01d0*/  @!P0 BRA `(.L_x_0) ;  /* 0x000014c000008947 */ /* 0x000fee0003800000 */
[----:B------:R-:W-:Y:S01]  /*01e0*/  IADD3 R13, R20, -0x1, RZ ;  /* 0xffffffff140d7810 */ /* 0x000fe20007ffe0ff */
[----:B------:R-:W-:Y:S01]  /*01f0*/  IMAD R3, R2, c[0x0][0x180], RZ ;  /* 0x0000600002037a24 */ /* 0x000fe200078e02ff */
[----:B------:R-:W-:Y:S01]  /*0200*/  ISETP.GE.AND P0, PT, R0, c[0x0][0x188], PT ;  /* 0x0000620000007a0c */ /* 0x000fe20003f06270 */
[----:B------:R-:W-:Y:S01]  /*0210*/  CS2R R8, SRZ ;  /* 0x0000000000087805 */ /* 0x000fe2000001ff00 */
[----:B------:R-:W-:Y:S01]  /*0220*/  LEA.HI R13, R13, 0x1, RZ, 0x1c ;  /* 0x000000010d0d7811 */ /* 0x000fe200078fe0ff */
[----:B------:R-:W-:Y:S01]  /*0230*/  CS2R R10, SRZ ;  /* 0x00000000000a7805 */ /* 0x000fe2000001ff00 */
[----:B------:R-:W-:Y:S01]  /*0240*/  CS2R R4, SRZ ;  /* 0x0000000000047805 */ /* 0x000fe2000001ff00 */
[----:B------:R-:W-:Y:S01]  /*0250*/  IMAD.MOV.U32 R22, RZ, RZ, RZ ;  /* 0x000000ffff167224 */ /* 0x000fe200078e00ff */
[----:B------:R-:W-:Y:S01]  /*0260*/  LOP3.LUT P1, RZ, R13, 0x3, RZ, 0xc0, !PT ;  /* 0x000000030dff7812 */ /* 0x000fe2000782c0ff */
[----:B------:R-:W-:Y:S01]  /*0270*/  CS2R R6, SRZ ;  /* 0x0000000000067805 */ /* 0x000fe2000001ff00 */
[----:B------:R-:W-:-:S02]  /*0280*/  ISETP.LT.AND P0, PT, R2, c[0x0][0x180], !P0 ;  /* 0x0000600002007a0c */ /* 0x000fc40004701270 */
[----:B------:R-:W-:-:S08]  /*0290*/  SHF.R.S32.HI R12, RZ, 0x1f, R3 ;  /* 0x0000001fff0c7819 */ /* 0x000fd00000011403 */
[----:B------:R-:W-:Y:S05]  /*02a0*/  @!P1 BRA `(.L_x_1) ;  /* 0x0000097000009947 */ /* 0x000fea0003800000 */
[----:B------:R-:W-:Y:S01]  /*02b0*/  LOP3.LUT R14, R13, 0x3, RZ, 0xc0, !PT ;  /* 0x000000030d0e7812 */ /* 0x000fe200078ec0ff */
[----:B------:R-:W-:Y:S01]  /*02c0*/  IMAD R22, R0, c[0x0][0x188], RZ ;  /* 0x0000620000167a24 */ /* 0x000fe200078e02ff */
[----:B------:R-:W-:Y:S01]  /*02d0*/  CS2R R8, SRZ ;  /* 0x0000000000087805 */ /* 0x000fe2000001ff00 */
[----:B------:R-:W-:Y:S01]  /*02e0*/  CS2R R10, SRZ ;  /* 0x00000000000a7805 */ /* 0x000fe2000001ff00 */
[----:B------:R-:W-:Y:S01]  /*02f0*/  ISETP.NE.AND P1, PT, R14, 0x1, PT ;  /* 0x000000010e00780c */ /* 0x000fe20003f25270 */
[----:B------:R-:W-:Y:S01]  /*0300*/  CS2R R4, SRZ ;  /* 0x0000000000047805 */ /* 0x000fe2000001ff00 */
[----:B------:R-:W-:Y:S01]  /*0310*/  IMAD.MOV.U32 R24, RZ, RZ, RZ ;  /* 0x000000ffff187224 */ /* 0x000fe200078e00ff */
[----:B------:R-:W-:Y:S01]  /*0320*/  CS2R R6, SRZ ;  /* 0x0000000000067805 */ /* 0x000fe2000001ff00 */
[----:B------:R-:W-:-:S08]  /*0330*/  SHF.R.S32.HI R21, RZ, 0x1f, R22 ;  /* 0x0000001fff157819 */ /* 0x000fd00000011416 */
[----:B------:R-:W-:Y:S05]  /*0340*/  @!P1 BRA `(.L_x_2) ;  /* 0x0000062000009947 */ /* 0x000fea0003800000 */
[----:B------:R-:W-:Y:S01]  /*0350*/  ISETP.NE.AND P1, PT, R14, 0x2, PT ;  /* 0x000000020e00780c */ /* 0x000fe20003f25270 */
[----:B------:R-:W-:Y:S01]  /*0360*/  CS2R R8, SRZ ;  /* 0x0000000000087805 */ /* 0x000fe2000001ff00 */
[----:B------:R-:W-:Y:S01]  /*0370*/  CS2R R10, SRZ ;  /* 0x00000000000a7805 */ /* 0x000fe2000001ff00 */
[----:B------:R-:W-:Y:S01]  /*0380*/  CS2R R4, SRZ ;  /* 0x0000000000047805 */ /* 0x000fe2000001ff00 */
[----:B------:R-:W-:Y:S01]  /*0390*/  IMAD.MOV.U32 R23, RZ, RZ, RZ ;  /* 0x000000ffff177224 */ /* 0x000fe200078e00ff */
[----:B------:R-:W-:-:S07]  /*03a0*/  CS2R R6, SRZ ;  /* 0x0000000000067805 */ /* 0x000fce000001ff00 */
[----:B------:R-:W-:Y:S05]  /*03b0*/  @!P1 BRA `(.L_x_3) ;  /* 0x0000031000009947 */ /* 0x000fea0003800000 */
[----:B------:R-:W-:Y:S01]  /*03c0*/  IMAD.MOV.U32 R4, RZ, RZ, c[0x0][0x184] ;  /* 0x00006100ff047624 */ /* 0x000fe200078e00ff */
[----:B------:R-:W-:Y:S01]  /*03d0*/  BMOV.32.CLEAR RZ, B0 ;  /* 0x0000000000ff7355 */ /* 0x000fe20000100000 */
[----:B------:R-:W-:Y:S01]  /*03e0*/  BSSY B0, `(.L_x_3) ;  /* 0x000002e000007945 */ /* 0x000fe20003800000 */
[----:B------:R-:W-:Y:S02]  /*03f0*/  IMAD.MOV.U32 R23, RZ, RZ, 0x10 ;  /* 0x00000010ff177424 */ /* 0x000fe400078e00ff */
[----:B------:R-:W-:Y:S01]  /*0400*/  ISETP.LT.OR P1, PT, R4, 0x1, !P0 ;  /* 0x000000010400780c */ /* 0x000fe20004721670 */
[----:B------:R-:W-:-:S11]  /*0410*/  IMAD.MOV.U32 R8, RZ, RZ, RZ ;  /* 0x000000ffff087224 */ /* 0x000fd600078e00ff */
[----:B------:R-:W-:Y:S05]  /*0420*/  @P1 BRA `(.L_x_4) ;  /* 0x0000025000001947 */ /* 0x000fea0003800000 */
[----:B------:R-:W0:Y:S01]  /*0430*/  S2R R6, SR_LANEID ;  /* 0x0000000000067919 */ /* 0x000e220000000000 */
[----:B------:R-:W-:Y:S01]  /*0440*/  IMAD.MOV.U32 R25, RZ, RZ, c[0x0][0x180] ;  /* 0x00006000ff197624 */ /* 0x000fe200078e00ff */
[----:B------:R-:W-:Y:S01]  /*0450*/  SHF.R.U32.HI R14, RZ, 0x1, R20 ;  /* 0x00000001ff0e7819 */ /* 0x000fe20000011614 */
[----:B------:R-:W-:Y:S02]  /*0460*/  IMAD.MOV.U32 R10, RZ, RZ, 0x2 ;  /* 0x00000002ff0a7424 */ /* 0x000fe400078e00ff */
[----:B------:R-:W-:Y:S01]  /*0470*/  IMAD.MOV.U32 R7, RZ, RZ, RZ ;  /* 0x000000ffff077224 */ /* 0x000fe200078e00ff */
[----:B------:R-:W-:Y:S01]  /*0480*/  SHF.R.U32.HI R8, RZ, 0x1, R25 ;  /* 0x00000001ff087819 */ /* 0x000fe20000011619 */
[----:B------:R-:W-:-:S04]  /*0490*/  IMAD.WIDE R4, R3, R10, c[0x0][0x160] ;  /* 0x0000580003047625 */ /* 0x000fc800078e020a */
[----:B------:R-:W-:Y:S01]  /*04a0*/  IMAD.WIDE R10, R22, R10, c[0x0][0x168] ;  /* 0x00005a00160a7625 */ /* 0x000fe200078e020a */
[----:B0-----:R-:W-:Y:S02]  /*04b0*/  SHF.R.U32.HI R15, RZ, 0x2, R6 ;  /* 0x00000002ff0f7819 */ /* 0x001fe40000011606 */
[----:B------:R-:W-:-:S05]  /*04c0*/  LOP3.LUT R6, R6, 0x3, RZ, 0xc0, !PT ;  /* 0x0000000306067812 */ /* 0x000fca00078ec0ff */
[----:B------:R-:W-:-:S04]  /*04d0*/  IMAD.WIDE.U32 R8, R15, R8, R6 ;  /* 0x000000080f087225 */ /* 0x000fc800078e0006 */
[----:B------:R-:W-:-:S03]  /*04e0*/  IMAD.WIDE.U32 R14, R15, R14, R6 ;  /* 0x0000000e0f0e7225 */ /* 0x000fc600078e0006 */
[----:B------:R-:W-:-:S04]  /*04f0*/  LEA R6, P1, R8, R4, 0x2 ;  /* 0x0000000408067211 */ /* 0x000fc800078210ff */
[----:B------:R-:W-:Y:S02]  /*0500*/  LEA.HI.X R7, R8, R5, R9, 0x2, P1 ;  /* 0x0000000508077211 */ /* 0x000fe400008f1409 */
[----:B------:R-:W-:-:S03]  /*0510*/  LEA R26, P1, R14, R10, 0x2 ;  /* 0x0000000a0e1a7211 */ /* 0x000fc600078210ff */
[----:B------:R-:W-:Y:S01]  /*0520*/  IMAD.WIDE.U32 R24, R25, 0x10, R6 ;  /* 0x0000001019187825 */ /* 0x000fe200078e0006 */
[----:B------:R-:W-:Y:S02]  /*0530*/  LEA.HI.X R27, R14, R11, R15, 0x2, P1 ;  /* 0x0000000b0e1b7211 */ /* 0x000fe400008f140f */
[----:B------:R0:W2:Y:S03]  /*0540*/  LDG.E.SYS R16, [R6] ;  /* 0x0000000006107381 */ /* 0x0000a600001ee900 */
[----:B------:R-:W-:Y:S01]  /*0550*/  IMAD.WIDE.U32 R28, R20, 0x10, R26 ;  /* 0x00000010141c7825 */ /* 0x000fe200078e001a */
[----:B------:R0:W3:Y:S04]  /*0560*/  LDG.E.SYS R14, [R6+0x10] ;  /* 0x00001000060e7381 */ /* 0x0000e800001ee900 */
[----:B------:R-:W2:Y:S04]  /*0570*/  LDG.E.SYS R4, [R26] ;  /* 0x000000001a047381 */ /* 0x000ea800001ee900 */
[----:B------:R-:W2:Y:S04]  /*0580*/  LDG.E.SYS R17, [R24] ;  /* 0x0000000018117381 */ /* 0x000ea800001ee900 */
[----:B------:R-:W4:Y:S04]  /*0590*/  LDG.E.SYS R31, [R28] ;  /* 0x000000001c1f7381 */ /* 0x000f2800001ee900 */
[----:B------:R-:W3:Y:S04]  /*05a0*/  LDG.E.SYS R30, [R26+0x10] ;  /* 0x000010001a1e7381 */ /* 0x000ee800001ee900 */
[----:B------:R-:W3:Y:S04]  /*05b0*/  LDG.E.SYS R15, [R24+0x10] ;  /* 0x00001000180f7381 */ /* 0x000ee800001ee900 */
[----:B------:R-:W3:Y:S01]  /*05c0*/  LDG.E.SYS R32, [R28+0x10] ;  /* 0x000010001c207381 */ /* 0x000ee200001ee900 */
[----:B------:R-:W-:Y:S01]  /*05d0*/  CS2R R8, SRZ ;  /* 0x0000000000087805 */ /* 0x000fe2000001ff00 */
[----:B------:R-:W-:Y:S01]  /*05e0*/  CS2R R10, SRZ ;  /* 0x00000000000a7805 */ /* 0x000fe2000001ff00 */
[----:B------:R-:W-:Y:S04]  /*05f0*/  WARPSYNC 0xffffffff ;  /* 0xffffffff00007948 */ /* 0x000fe80003800000 */
[----:B0-----:R-:W-:-:S02]  /*0600*/  IMAD.MOV.U32 R6, RZ, RZ, RZ ;  /* 0x000000ffff067224 */ /* 0x001fc400078e00ff */
[----:B------:R-:W-:Y:S01]  /*0610*/  IMAD.MOV.U32 R7, RZ, RZ, RZ ;  /* 0x000000ffff077224 */ /* 0x000fe200078e00ff */
[----:B--2---:R5:W5:Y:S05]  /*0620*/  HMMA.1688.F32 R8, R16, R4, R8 ;  /* 0x000000041008723c */ /* 0x004b6a0000001008 */
[----:B-----5:R-:W-:-:S06]  /*0630*/  CS2R R4, SRZ ;  /* 0x0000000000047805 */ /* 0x020fcc000001ff00 */
[----:B----4-:R-:W5:Y:S08]  /*0640*/  HMMA.1688.F32 R4, R16, R31, R4 ;  /* 0x0000001f1004723c */ /* 0x010f700000001004 */
[----:B---3--:R5:W5:Y:S08]  /*0650*/  HMMA.1688.F32 R8, R14, R30, R8 ;  /* 0x0000001e0e08723c */ /* 0x008b700000001008 */
[----:B-----5:R5:W5:Y:S01]  /*0660*/  HMMA.1688.F32 R4, R14, R32, R4 ;  /* 0x000000200e04723c */ /* 0x020b620000001004 */
[----:B------:R-:W-:-:S13]  /*0670*/  BRA `(.L_x_5) ;  /* 0x0000004000007947 */ /* 0x000fda0003800000 */
.L_x_4:
[----:B------:R-:W-:Y:S01]  /*0680*/  CS2R R10, SRZ ;  /* 0x00000000000a7805 */ /* 0x000fe2000001ff00 */
[----:B------:R-:W-:Y:S01]  /*0690*/  CS2R R4, SRZ ;  /* 0x0000000000047805 */ /* 0x000fe2000001ff00 */
[----:B------:R-:W-:Y:S01]  /*06a0*/  IMAD.MOV.U32 R9, RZ, RZ, RZ ;  /* 0x000000ffff097224 */ /* 0x000fe200078e00ff */
[----:B------:R-:W-:-:S08]  /*06b0*/  CS2R R6, SRZ ;  /* 0x0000000000067805 */ /* 0x000fd0000001ff00 */
.L_x_5:
[----:B------:R-:W-:Y:S05]  /*06c0*/  BSYNC B0 ;  /* 0x0000000000007941 */ /* 0x000fea0003800000 */
.L_x_3:
[----:B------:R-:W-:Y:S01]  /*06d0*/  ISETP.GE.OR P1, PT, R23, c[0x0][0x184], !P0 ;  /* 0x0000610017007a0c */ /* 0x000fe20004726670 */
[----:B------:R-:W-:Y:S01]  /*06e0*/  BMOV.32.CLEAR RZ, B0 ;  /* 0x0000000000ff7355 */ /* 0x000fe20000100000 */
[----:B------:R-:W-:Y:S10]  /*06f0*/  BSSY B0, `(.L_x_6) ;  /* 0x0000026000007945 */ /* 0x000ff40003800000 */
[----:B------:R-:W-:Y:S05]  /*0700*/  @P1 BRA `(.L_x_7) ;  /* 0x0000024000001947 */ /* 0x000fea0003800000 */
[----:B------:R-:W0:Y:S01]  /*0710*/  S2R R16, SR_LANEID ;  /* 0x0000000000107919 */ /* 0x000e220000000000 */
[----:B------:R-:W-:Y:S01]  /*0720*/  IMAD.MOV.U32 R33, RZ, RZ, c[0x0][0x180] ;  /* 0x00006000ff217624 */ /* 0x000fe200078e00ff */
[----:B------:R-:W-:Y:S01]  /*0730*/  SHF.R.U32.HI R24, RZ, 0x1, R20 ;  /* 0x00000001ff187819 */ /* 0x000fe20000011614 */
[----:B------:R-:W-:Y:S01]  /*0740*/  IMAD.MOV.U32 R17, RZ, RZ, RZ ;  /* 0x000000ffff117224 */ /* 0x000fe200078e00ff */
[----:B------:R-:W-:-:S02]  /*0750*/  IADD3 R31, P1, R3, R23, RZ ;  /* 0x00000017031f7210 */ /* 0x000fc40007f3e0ff */
[----:B-----5:R-:W-:Y:S02]  /*0760*/  SHF.R.U32.HI R14, RZ, 0x1, R33 ;  /* 0x00000001ff0e7819 */ /* 0x020fe40000011621 */
[----:B------:R-:W-:Y:S01]  /*0770*/  IADD3 R29, P2, R22, R23, RZ ;  /* 0x00000017161d7210 */ /* 0x000fe20007f5e0ff */
[----:B------:R-:W-:Y:S01]  /*0780*/  IMAD.X R26, RZ, RZ, R12, P1 ;  /* 0x000000ffff1a7224 */ /* 0x000fe200008e060c */
[----:B0-----:R-:W-:Y:S02]  /*0790*/  SHF.R.U32.HI R25, RZ, 0x2, R16 ;  /* 0x00000002ff197819 */ /* 0x001fe40000011610 */
[----:B------:R-:W-:-:S05]  /*07a0*/  LOP3.LUT R16, R16, 0x3, RZ, 0xc0, !PT ;  /* 0x0000000310107812 */ /* 0x000fca00078ec0ff */
[----:B------:R-:W-:-:S04]  /*07b0*/  IMAD.WIDE.U32 R14, R25, R14, R16 ;  /* 0x0000000e190e7225 */ /* 0x000fc800078e0010 */
[----:B------:R-:W-:Y:S01]  /*07c0*/  IMAD.WIDE.U32 R16, R25, R24, R16 ;  /* 0x0000001819107225 */ /* 0x000fe200078e0010 */
[----:B------:R-:W-:-:S03]  /*07d0*/  LEA R25, P1, R31, c[0x0][0x160], 0x1 ;  /* 0x000058001f197a11 */ /* 0x000fc600078208ff */
[----:B------:R-:W-:Y:S01]  /*07e0*/  IMAD.X R24, RZ, RZ, R21, P2 ;  /* 0x000000ffff187224 */ /* 0x000fe200010e0615 */
[----:B------:R-:W-:Y:S02]  /*07f0*/  LEA R27, P2, R29, c[0x0][0x168], 0x1 ;  /* 0x00005a001d1b7a11 */ /* 0x000fe400078408ff */
[----:B------:R-:W-:Y:S02]  /*0800*/  LEA.HI.X R31, R31, c[0x0][0x164], R26, 0x1, P1 ;  /* 0x000059001f1f7a11 */ /* 0x000fe400008f0c1a */
[----:B------:R-:W-:Y:S02]  /*0810*/  LEA.HI.X R29, R29, c[0x0][0x16c], R24, 0x1, P2 ;  /* 0x00005b001d1d7a11 */ /* 0x000fe400010f0c18 */
[----:B------:R-:W-:Y:S02]  /*0820*/  LEA R24, P1, R14, R25, 0x2 ;  /* 0x000000190e187211 */ /* 0x000fe400078210ff */
[----:B------:R-:W-:Y:S02]  /*0830*/  LEA R26, P2, R16, R27, 0x2 ;  /* 0x0000001b101a7211 */ /* 0x000fe400078410ff */
[----:B------:R-:W-:-:S02]  /*0840*/  LEA.HI.X R25, R14, R31, R15, 0x2, P1 ;  /* 0x0000001f0e197211 */ /* 0x000fc400008f140f */
[----:B------:R-:W-:-:S03]  /*0850*/  LEA.HI.X R27, R16, R29, R17, 0x2, P2 ;  /* 0x0000001d101b7211 */ /* 0x000fc600010f1411 */
[----:B------:R-:W-:-:S03]  /*0860*/  IMAD.WIDE.U32 R28, R33, 0x10, R24 ;  /* 0x00000010211c7825 */ /* 0x000fc600078e0018 */
[----:B------:R-:W2:Y:S01]  /*0870*/  LDG.E.SYS R16, [R24] ;  /* 0x0000000018107381 */ /* 0x000ea200001ee900 */
[----:B------:R-:W-:-:S03]  /*0880*/  IMAD.WIDE.U32 R30, R20, 0x10, R26 ;  /* 0x00000010141e7825 */ /* 0x000fc600078e001a */
[----:B------:R-:W2:Y:S04]  /*0890*/  LDG.E.SYS R32, [R26] ;  /* 0x000000001a207381 */ /* 0x000ea800001ee900 */
[----:B------:R-:W2:Y:S04]  /*08a0*/  LDG.E.SYS R17, [R28] ;  /* 0x000000001c117381 */ /* 0x000ea800001ee900 */
[----:B------:R-:W3:Y:S04]  /*08b0*/  LDG.E.SYS R34, [R30] ;  /* 0x000000001e227381 */ /* 0x000ee800001ee900 */
[----:B------:R-:W4:Y:S04]  /*08c0*/  LDG.E.SYS R33, [R26+0x10] ;  /* 0x000010001a217381 */ /* 0x000f2800001ee900 */
[----:B------:R-:W4:Y:S04]  /*08d0*/  LDG.E.SYS R14, [R24+0x10] ;  /* 0x00001000180e7381 */ /* 0x000f2800001ee900 */
[----:B------:R-:W4:Y:S04]  /*08e0*/  LDG.E.SYS R15, [R28+0x10] ;  /* 0x000010001c0f7381 */ /* 0x000f2800001ee900 */
[----:B------:R-:W4:Y:S01]  /*08f0*/  LDG.E.SYS R35, [R30+0x10] ;  /* 0x000010001e237381 */ /* 0x000f2200001ee900 */
[----:B------:R-:W-:Y:S04]  /*0900*/  WARPSYNC 0xffffffff ;  /* 0xffffffff00007948 */ /* 0x000fe80003800000 */
[----:B--2---:R-:W5:Y:S08]  /*0910*/  HMMA.1688.F32 R8, R16, R32, R8 ;  /* 0x000000201008723c */ /* 0x004f700000001008 */
[----:B---3--:R-:W5:Y:S08]  /*0920*/  HMMA.1688.F32 R4, R16, R34, R4 ;  /* 0x000000221004723c */ /* 0x008f700000001004 */
[----:B----45:R5:W5:Y:S08]  /*0930*/  HMMA.1688.F32 R8, R14, R33, R8 ;  /* 0x000000210e08723c */ /* 0x030b700000001008 */
[----:B------:R5:W5:-:S14]  /*0940*/  HMMA.1688.F32 R4, R14, R35, R4 ;  /* 0x000000230e04723c */ /* 0x000b5c0000001004 */
.L_x_7:
[----:B------:R-:W-:Y:S05]  /*0950*/  BSYNC B0 ;  /* 0x0000000000007941 */ /* 0x000fea0003800000 */
.L_x_6:
[----:B------:R-:W-:-:S08]  /*0960*/  IADD3 R24, R23, 0x10, RZ ;  /* 0x0000001017187810 */ /* 0x000fd00007ffe0ff */
.L_x_2:
[----:B------:R-:W-:Y:S01]  /*0970*/  ISETP.GE.OR P1, PT, R24, c[0x0][0x184], !P0 ;  /* 0x0000610018007a0c */ /* 0x000fe20004726670 */
[----:B------:R-:W-:Y:S01]  /*0980*/  BMOV.32.CLEAR RZ, B0 ;  /* 0x0000000000ff7355 */ /* 0x000fe20000100000 */
[----:B------:R-:W-:Y:S10]  /*0990*/  BSSY B0, `(.L_x_8) ;  /* 0x0000027000007945 */ /* 0x000ff40003800000 */
[----:B------:R-:W-:Y:S05]  /*09a0*/  @P1 BRA `(.L_x_9) ;  /* 0x0000025000001947 */ /* 0x000fea0003800000 */
[----:B------:R-:W0:Y:S01]  /*09b0*/  S2R R16, SR_LANEID ;  /* 0x0000000000107919 */ /* 0x000e220000000000 */
[----:B------:R-:W-:Y:S01]  /*09c0*/  IMAD.MOV.U32 R31, RZ, RZ, c[0x0][0x180] ;  /* 0x00006000ff1f7624 */ /* 0x000fe200078e00ff */
[----:B------:R-:W-:Y:S01]  /*09d0*/  IADD3 R23, P2, R22, R24, RZ ;  /* 0x0000001816177210 */ /* 0x000fe20007f5e0ff */
[----:B------:R-:W-:Y:S01]  /*09e0*/  IMAD.MOV.U32 R17, RZ, RZ, RZ ;  /* 0x000000ffff117224 */ /* 0x000fe200078e00ff */
[----:B------:R-:W-:-:S02]  /*09f0*/  SHF.R.U32.HI R26, RZ, 0x1, R20 ;  /* 0x00000001ff1a7819 */ /* 0x000fc40000011614 */
[----:B-----5:R-:W-:Y:S02]  /*0a00*/  SHF.R.U32.HI R14, RZ, 0x1, R31 ;  /* 0x00000001ff0e7819 */ /* 0x020fe4000001161f */
[----:B------:R-:W-:Y:S02]  /*0a10*/  SHF.R.S32.HI R22, RZ, 0x1f, R24 ;  /* 0x0000001fff167819 */ /* 0x000fe40000011418 */
[----:B------:R-:W-:Y:S02]  /*0a20*/  IADD3 R27, P1, R3, R24, RZ ;  /* 0x00000018031b7210 */ /* 0x000fe40007f3e0ff */
[----:B0-----:R-:W-:Y:S02]  /*0a30*/  SHF.R.U32.HI R25, RZ, 0x2, R16 ;  /* 0x00000002ff197819 */ /* 0x001fe40000011610 */
[----:B------:R-:W-:-:S05]  /*0a40*/  LOP3.LUT R16, R16, 0x3, RZ, 0xc0, !PT ;  /* 0x0000000310107812 */ /* 0x000fca00078ec0ff */
[----:B------:R-:W-:-:S04]  /*0a50*/  IMAD.WIDE.U32 R14, R25, R14, R16 ;  /* 0x0000000e190e7225 */ /* 0x000fc800078e0010 */
[----:B------:R-:W-:-:S04]  /*0a60*/  IMAD.WIDE.U32 R16, R25, R26, R16 ;  /* 0x0000001a19107225 */ /* 0x000fc800078e0010 */
[--C-:B------:R-:W-:Y:S01]  /*0a70*/  IMAD.X R26, R21, 0x1, R22.reuse, P2 ;  /* 0x00000001151a7824 */ /* 0x100fe200010e0616 */
[----:B------:R-:W-:Y:S01]  /*0a80*/  LEA R29, P2, R23, c[0x0][0x168], 0x1 ;  /* 0x00005a00171d7a11 */ /* 0x000fe200078408ff */
[----:B------:R-:W-:Y:S01]  /*0a90*/  IMAD.X R22, R12, 0x1, R22, P1 ;  /* 0x000000010c167824 */ /* 0x000fe200008e0616 */
[----:B------:R-:W-:Y:S02]  /*0aa0*/  LEA R25, P1, R27, c[0x0][0x160], 0x1 ;  /* 0x000058001b197a11 */ /* 0x000fe400078208ff */
[----:B------:R-:W-:Y:S02]  /*0ab0*/  LEA.HI.X R21, R23, c[0x0][0x16c], R26, 0x1, P2 ;  /* 0x00005b0017157a11 */ /* 0x000fe400010f0c1a */
[----:B------:R-:W-:Y:S02]  /*0ac0*/  LEA.HI.X R27, R27, c[0x0][0x164], R22, 0x1, P1 ;  /* 0x000059001b1b7a11 */ /* 0x000fe400008f0c16 */
[----:B------:R-:W-:Y:S02]  /*0ad0*/  LEA R22, P1, R14, R25, 0x2 ;  /* 0x000000190e167211 */ /* 0x000fe400078210ff */
[----:B------:R-:W-:-:S02]  /*0ae0*/  LEA R28, P2, R16, R29, 0x2 ;  /* 0x0000001d101c7211 */ /* 0x000fc400078410ff */
[----:B------:R-:W-:Y:S02]  /*0af0*/  LEA.HI.X R23, R14, R27, R15, 0x2, P1 ;  /* 0x0000001b0e177211 */ /* 0x000fe400008f140f */
        /* <DEDUP_REMOVED lines=16> */
.L_x_9:
[----:B------:R-:W-:Y:S05]  /*0c00*/  BSYNC B0 ;  /* 0x0000000000007941 */ /* 0x000fea0003800000 */
.L_x_8:
[----:B------:R-:W-:-:S08]  /*0c10*/  IADD3 R22, R24, 0x10, RZ ;  /* 0x0000001018167810 */ /* 0x000fd00007ffe0ff */
.L_x_1:
[----:B------:R-:W-:-:S12]  /*0c20*/  ISETP.GE.U32.AND P1, PT, R13, 0x4, PT ;  /* 0x000000040d00780c */ /* 0x000fd80003f26070 */
[----:B------:R-:W-:Y:S05]  /*0c30*/  @!P1 BRA `(.L_x_0) ;  /* 0x00000a6000009947 */ /* 0x000fea0003800000 */
[----:B------:R-:W-:Y:S02]  /*0c40*/  IMAD R19, R19, c[0x0][0x180], RZ ;  /* 0x0000600013137a24 */ /* 0x000fe400078e02ff */
[----:B------:R-:W-:Y:S02]  /*0c50*/  IMAD R18, R18, c[0x0][0x188], RZ ;  /* 0x0000620012127a24 */ /* 0x000fe400078e02ff */
[----:B-----5:R-:W-:Y:S02]  /*0c60*/  IMAD.MOV.U32 R15, RZ, RZ, 0x2 ;  /* 0x00000002ff0f7424 */ /* 0x020fe400078e00ff */
[----:B------:R-:W-:Y:S02]  /*0c70*/  IMAD.SHL.U32 R14, R19, 0x10, RZ ;  /* 0x00000010130e7824 */ /* 0x000fe400078e00ff */
[----:B------:R-:W-:Y:S02]  /*0c80*/  IMAD.SHL.U32 R13, R18, 0x10, RZ ;  /* 0x00000010120d7824 */ /* 0x000fe400078e00ff */
[----:B------:R-:W-:-:S03]  /*0c90*/  IMAD.WIDE R14, R14, R15, c[0x0][0x160] ;  /* 0x000058000e0e7625 */ /* 0x000fc600078e020f */
[----:B------:R-:W-:Y:S01]  /*0ca0*/  SHF.R.S32.HI R17, RZ, 0x1f, R13 ;  /* 0x0000001fff117819 */ /* 0x000fe2000001140d */
[----:B------:R-:W-:Y:S01]  /*0cb0*/  IMAD.MOV.U32 R21, RZ, RZ, RZ ;  /* 0x000000ffff157224 */ /* 0x000fe200078e00ff */
[----:B------:R-:W-:Y:S02]  /*0cc0*/  IADD3 R13, P1, R13, R22, RZ ;  /* 0x000000160d0d7210 */ /* 0x000fe40007f3e0ff */
[----:B------:R-:W-:Y:S02]  /*0cd0*/  IADD3 R16, P2, R14, 0x20, RZ ;  /* 0x000000200e107810 */ /* 0x000fe40007f5e0ff */
[----:B------:R-:W-:Y:S02]  /*0ce0*/  LEA.HI.X.SX32 R20, R22, R17, 0x1, P1 ;  /* 0x0000001116147211 */ /* 0x000fe400008f0eff */
[----:B------:R-:W-:Y:S01]  /*0cf0*/  LEA R23, P1, R13, c[0x0][0x168], 0x1 ;  /* 0x00005a000d177a11 */ /* 0x000fe200078208ff */
[----:B------:R-:W-:-:S03]  /*0d00*/  IMAD.X R17, RZ, RZ, R15, P2 ;  /* 0x000000ffff117224 */ /* 0x000fc600010e060f */
[----:B------:R-:W-:Y:S01]  /*0d10*/  LEA.HI.X R20, R13, c[0x0][0x16c], R20, 0x1, P1 ;  /* 0x00005b000d147a11 */ /* 0x000fe200008f0c14 */
[----:B------:R-:W-:-:S08]  /*0d20*/  IMAD.MOV.U32 R13, RZ, RZ, R22 ;  /* 0x000000ffff0d7224 */ /* 0x000fd000078e0016 */
.L_x_18:
[----:B------:R-:W-:Y:S01]  /*0d30*/  ISETP.GE.OR P4, PT, R13, c[0x0][0x184], !P0 ;  /* 0x000061000d007a0c */ /* 0x000fe20004786670 */
[----:B------:R-:W-:Y:S01]  /*0d40*/  IMAD.IADD R25, R21, 0x1, R22 ;  /* 0x0000000115197824 */ /* 0x000fe200078e0216 */
[C---:B-----5:R-:W-:Y:S01]  /*0d50*/  IADD3 R14, R13.reuse, 0x10, RZ ;  /* 0x000000100d0e7810 */ /* 0x060fe20007ffe0ff */
[----:B------:R-:W-:Y:S01]  /*0d60*/  BMOV.32.CLEAR RZ, B0 ;  /* 0x0000000000ff7355 */ /* 0x000fe20000100000 */
[C---:B------:R-:W-:Y:S01]  /*0d70*/  IADD3 R15, R13.reuse, 0x20, RZ ;  /* 0x000000200d0f7810 */ /* 0x040fe20007ffe0ff */
[----:B------:R-:W-:Y:S01]  /*0d80*/  BSSY B0, `(.L_x_10) ;  /* 0x0000028000007945 */ /* 0x000fe20003800000 */
[----:B------:R-:W-:Y:S01]  /*0d90*/  IADD3 R18, R13, 0x30, RZ ;  /* 0x000000300d127810 */ /* 0x000fe20007ffe0ff */
[----:B------:R-:W-:Y:S01]  /*0da0*/  IMAD.WIDE R24, R25, 0x2, R16 ;  /* 0x0000000219187825 */ /* 0x000fe200078e0210 */
[----:B------:R-:W-:Y:S02]  /*0db0*/  ISETP.GE.OR P1, PT, R14, c[0x0][0x184], !P0 ;  /* 0x000061000e007a0c */ /* 0x000fe40004726670 */
[----:B------:R-:W-:-:S02]  /*0dc0*/  ISETP.GE.OR P2, PT, R15, c[0x0][0x184], !P0 ;  /* 0x000061000f007a0c */ /* 0x000fc40004746670 */
[----:B------:R-:W-:Y:S01]  /*0dd0*/  ISETP.GE.OR P3, PT, R18, c[0x0][0x184], !P0 ;  /* 0x0000610012007a0c */ /* 0x000fe20004766670 */
[----:B------:R-:W-:Y:S11]  /*0de0*/  @P4 BRA `(.L_x_11) ;  /* 0x0000021000004947 */ /* 0x000ff60003800000 */
[----:B------:R-:W0:Y:S01]  /*0df0*/  S2R R18, SR_LANEID ;  /* 0x0000000000127919 */ /* 0x000e220000000000 */
[----:B------:R-:W-:Y:S01]  /*0e00*/  IMAD.MOV.U32 R31, RZ, RZ, c[0x0][0x180] ;  /* 0x00006000ff1f7624 */ /* 0x000fe200078e00ff */
[----:B------:R-:W-:Y:S01]  /*0e10*/  IADD3 R29, P4, R3, R13, RZ ;  /* 0x0000000d031d7210 */ /* 0x000fe20007f9e0ff */
[----:B------:R-:W-:Y:S02]  /*0e20*/  IMAD.MOV.U32 R33, RZ, RZ, c[0x0][0x188] ;  /* 0x00006200ff217624 */ /* 0x000fe400078e00ff */
[----:B------:R-:W-:Y:S01]  /*0e30*/  IMAD.MOV.U32 R19, RZ, RZ, RZ ;  /* 0x000000ffff137224 */ /* 0x000fe200078e00ff */
[----:B------:R-:W-:Y:S02]  /*0e40*/  SHF.R.U32.HI R14, RZ, 0x1, R31 ;  /* 0x00000001ff0e7819 */ /* 0x000fe4000001161f */
[----:B------:R-:W-:Y:S02]  /*0e50*/  SHF.R.U32.HI R28, RZ, 0x1, R33 ;  /* 0x00000001ff1c7819 */ /* 0x000fe40000011621 */
[----:B------:R-:W-:-:S02]  /*0e60*/  LEA.HI.X.SX32 R26, R13, R12, 0x1, P4 ;  /* 0x0000000c0d1a7211 */ /* 0x000fc400020f0eff */
[----:B0-----:R-:W-:Y:S02]  /*0e70*/  SHF.R.U32.HI R27, RZ, 0x2, R18 ;  /* 0x00000002ff1b7819 */ /* 0x001fe40000011612 */
[----:B------:R-:W-:-:S05]  /*0e80*/  LOP3.LUT R18, R18, 0x3, RZ, 0xc0, !PT ;  /* 0x0000000312127812 */ /* 0x000fca00078ec0ff */
[----:B------:R-:W-:-:S04]  /*0e90*/  IMAD.WIDE.U32 R14, R27, R14, R18 ;  /* 0x0000000e1b0e7225 */ /* 0x000fc800078e0012 */
[----:B------:R-:W-:Y:S01]  /*0ea0*/  IMAD.WIDE.U32 R18, R27, R28, R18 ;  /* 0x0000001c1b127225 */ /* 0x000fe200078e0012 */
[----:B------:R-:W-:-:S04]  /*0eb0*/  LEA R27, P4, R29, c[0x0][0x160], 0x1 ;  /* 0x000058001d1b7a11 */ /* 0x000fc800078808ff */
[----:B------:R-:W-:Y:S02]  /*0ec0*/  LEA.HI.X R29, R29, c[0x0][0x164], R26, 0x1, P4 ;  /* 0x000059001d1d7a11 */ /* 0x000fe400020f0c1a */
[----:B------:R-:W-:Y:S02]  /*0ed0*/  LEA R26, P4, R14, R27, 0x2 ;  /* 0x0000001b0e1a7211 */ /* 0x000fe400078810ff */
[----:B------:R-:W-:Y:S02]  /*0ee0*/  LEA R28, P5, R18, R23, 0x2 ;  /* 0x00000017121c7211 */ /* 0x000fe400078a10ff */
        /* <DEDUP_REMOVED lines=17> */
.L_x_11:
[----:B------:R-:W-:Y:S05]  /*1000*/  BSYNC B0 ;  /* 0x0000000000007941 */ /* 0x000fea0003800000 */
.L_x_10:
[----:B------:R-:W-:Y:S01]  /*1010*/  BMOV.32.CLEAR RZ, B0 ;  /* 0x0000000000ff7355 */ /* 0x000fe20000100000 */
[----:B------:R-:W-:Y:S01]  /*1020*/  BSSY B0, `(.L_x_12) ;  /* 0x000001f000007945 */ /* 0x000fe20003800000 */
[----:B------:R-:W-:Y:S05]  /*1030*/  @P1 BRA `(.L_x_13) ;  /* 0x000001d000001947 */ /* 0x000fea0003800000 */
[----:B-----5:R-:W0:Y:S01]  /*1040*/  S2R R14, SR_LANEID ;  /* 0x00000000000e7919 */ /* 0x020e220000000000 */
[----:B------:R-:W-:-:S02]  /*1050*/  IMAD.MOV.U32 R31, RZ, RZ, c[0x0][0x180] ;  /* 0x00006000ff1f7624 */ /* 0x000fc400078e00ff */
[----:B------:R-:W-:Y:S02]  /*1060*/  IMAD.MOV.U32 R33, RZ, RZ, c[0x0][0x188] ;  /* 0x00006200ff217624 */ /* 0x000fe400078e00ff */
[----:B------:R-:W-:Y:S01]  /*1070*/  IMAD.MOV.U32 R15, RZ, RZ, RZ ;  /* 0x000000ffff0f7224 */ /* 0x000fe200078e00ff */
[----:B------:R-:W-:Y:S02]  /*1080*/  SHF.R.U32.HI R18, RZ, 0x1, R31 ;  /* 0x00000001ff127819 */ /* 0x000fe4000001161f */
[----:B------:R-:W-:Y:S02]  /*1090*/  SHF.R.U32.HI R26, RZ, 0x1, R33 ;  /* 0x00000001ff1a7819 */ /* 0x000fe40000011621 */
[----:B0-----:R-:W-:Y:S02]  /*10a0*/  SHF.R.U32.HI R27, RZ, 0x2, R14 ;  /* 0x00000002ff1b7819 */ /* 0x001fe4000001160e */
[----:B------:R-:W-:-:S05]  /*10b0*/  LOP3.LUT R14, R14, 0x3, RZ, 0xc0, !PT ;  /* 0x000000030e0e7812 */ /* 0x000fca00078ec0ff */
[----:B------:R-:W-:-:S04]  /*10c0*/  IMAD.WIDE.U32 R18, R27, R18, R14 ;  /* 0x000000121b127225 */ /* 0x000fc800078e000e */
[----:B------:R-:W-:-:S03]  /*10d0*/  IMAD.WIDE.U32 R14, R27, R26, R14 ;  /* 0x0000001a1b0e7225 */ /* 0x000fc600078e000e */
[----:B------:R-:W-:-:S04]  /*10e0*/  LEA R26, P1, R18, R24, 0x2 ;  /* 0x00000018121a7211 */ /* 0x000fc800078210ff */
[----:B------:R-:W-:Y:S02]  /*10f0*/  LEA R28, P4, R14, R23, 0x2 ;  /* 0x000000170e1c7211 */ /* 0x000fe400078810ff */
[----:B------:R-:W-:Y:S02]  /*1100*/  LEA.HI.X R27, R18, R25, R19, 0x2, P1 ;  /* 0x00000019121b7211 */ /* 0x000fe400008f1413 */
[----:B------:R-:W-:-:S03]  /*1110*/  LEA.HI.X R29, R14, R20, R15, 0x2, P4 ;  /* 0x000000140e1d7211 */ /* 0x000fc600020f140f */
[----:B------:R-:W-:-:S03]  /*1120*/  IMAD.WIDE.U32 R30, R31, 0x10, R26 ;  /* 0x000000101f1e7825 */ /* 0x000fc600078e001a */
[----:B------:R-:W2:Y:S01]  /*1130*/  LDG.E.SYS R18, [R26] ;  /* 0x000000001a127381 */ /* 0x000ea200001ee900 */
[----:B------:R-:W-:-:S03]  /*1140*/  IMAD.WIDE.U32 R32, R33, 0x10, R28 ;  /* 0x0000001021207825 */ /* 0x000fc600078e001c */
[----:B------:R-:W2:Y:S04]  /*1150*/  LDG.E.SYS R34, [R28+0x20] ;  /* 0x000020001c227381 */ /* 0x000ea800001ee900 */
[----:B------:R-:W2:Y:S04]  /*1160*/  LDG.E.SYS R19, [R30] ;  /* 0x000000001e137381 */ /* 0x000ea800001ee900 */
[----:B------:R-:W3:Y:S04]  /*1170*/  LDG.E.SYS R36, [R32+0x20] ;  /* 0x0000200020247381 */ /* 0x000ee800001ee900 */
        /* <DEDUP_REMOVED lines=9> */
.L_x_13:
[----:B------:R-:W-:Y:S05]  /*1210*/  BSYNC B0 ;  /* 0x0000000000007941 */ /* 0x000fea0003800000 */
.L_x_12:
        /* <DEDUP_REMOVED lines=18> */
[----:B------:R-:W2:Y:S01]  /*1340*/  LDG.E.SYS R18, [R26+0x20] ;  /* 0x000020001a127381 */ /* 0x000ea200001ee900 */
[----:B------:R-:W-:-:S03]  /*1350*/  IMAD.WIDE.U32 R32, R33, 0x10, R28 ;  /* 0x0000001021207825 */ /* 0x000fc600078e001c */
[----:B------:R-:W2:Y:S04]  /*1360*/  LDG.E.SYS R34, [R28+0x40] ;  /* 0x000040001c227381 */ /* 0x000ea800001ee900 */
[----:B------:R-:W2:Y:S04]  /*1370*/  LDG.E.SYS R19, [R30+0x20] ;  /* 0x000020001e137381 */ /* 0x000ea800001ee900 */
        /* <DEDUP_REMOVED lines=10> */
.L_x_15:
[----:B------:R-:W-:Y:S05]  /*1420*/  BSYNC B0 ;  /* 0x0000000000007941 */ /* 0x000fea0003800000 */
.L_x_14:
        /* <DEDUP_REMOVED lines=32> */
.L_x_17:
[----:B------:R-:W-:Y:S05]  /*1630*/  BSYNC B0 ;  /* 0x0000000000007941 */ /* 0x000fea0003800000 */
.L_x_16:
[----:B------:R-:W-:Y:S02]  /*1640*/  IADD3 R13, R13, 0x40, RZ ;  /* 0x000000400d0d7810 */ /* 0x000fe40007ffe0ff */
[----:B------:R-:W-:-:S02]  /*1650*/  IADD3 R23, P2, R23, 0x80, RZ ;  /* 0x0000008017177810 */ /* 0x000fc40007f5e0ff */
[----:B------:R-:W-:Y:S02]  /*1660*/  ISETP.GE.AND P1, PT, R13, c[0x0][0x188], PT ;  /* 0x000062000d007a0c */ /* 0x000fe40003f26270 */
[----:B------:R-:W-:Y:S01]  /*1670*/  IADD3 R21, R21, 0x40, RZ ;  /* 0x0000004015157810 */ /* 0x000fe20007ffe0ff */
[----:B------:R-:W-:-:S09]  /*1680*/  IMAD.X R20, RZ, RZ, R20, P2 ;  /* 0x000000ffff147224 */ /* 0x000fd200010e0614 */
[----:B------:R-:W-:Y:S05]  /*1690*/  @!P1 BRA `(.L_x_18) ;  /* 0xfffff69000009947 */ /* 0x000fea000383ffff */
.L_x_0:
[----:B------:R-:W-:-:S04]  /*16a0*/  ISETP.GE.AND P0, PT, R0, c[0x0][0x184], PT ;  /* 0x0000610000007a0c */ /* 0x000fc80003f06270 */
[----:B------:R-:W-:-:S12]  /*16b0*/  ISETP.GE.OR P0, PT, R2, c[0x0][0x180], P0 ;  /* 0x0000600002007a0c */ /* 0x000fd80000706670 */
[----:B------:R-:W-:Y:S05]  /*16c0*/  @P0 EXIT ;  /* 0x000000000000094d */ /* 0x000fea0003800000 */
[----:B------:R-:W0:Y:S01]  /*16d0*/  S2R R20, SR_LANEID ;  /* 0x0000000000147919 */ /* 0x000e220000000000 */
[----:B------:R-:W-:Y:S02]  /*16e0*/  IMAD R3, R2, c[0x0][0x184], RZ ;  /* 0x0000610002037a24 */ /* 0x000fe400078e02ff */
[----:B------:R-:W-:Y:S02]  /*16f0*/  IMAD.MOV.U32 R27, RZ, RZ, c[0x0][0x184] ;  /* 0x00006100ff1b7624 */ /* 0x000fe400078e00ff */
[----:B------:R-:W-:Y:S01]  /*1700*/  IMAD.MOV.U32 R21, RZ, RZ, RZ ;  /* 0x000000ffff157224 */ /* 0x000fe200078e00ff */
[----:B------:R-:W-:Y:S02]  /*1710*/  SHF.R.S32.HI R13, RZ, 0x1f, R3 ;  /* 0x0000001fff0d7819 */ /* 0x000fe40000011403 */
[----:B------:R-:W-:Y:S02]  /*1720*/  IADD3 R3, P0, R0, R3, RZ ;  /* 0x0000000300037210 */ /* 0x000fe40007f1e0ff */
[----:B------:R-:W-:-:S02]  /*1730*/  SHF.R.U32.HI R27, RZ, 0x1, R27 ;  /* 0x00000001ff1b7819 */ /* 0x000fc4000001161b */
[----:B------:R-:W-:Y:S01]  /*1740*/  LEA.HI.X.SX32 R0, R0, R13, 0x1, P0 ;  /* 0x0000000d00007211 */ /* 0x000fe200000f0eff */
[----:B------:R-:W-:-:S03]  /*1750*/  IMAD.SHL.U32 R19, R3, 0x4, RZ ;  /* 0x0000000403137824 */ /* 0x000fc600078e00ff */
[----:B------:R-:W-:Y:S02]  /*1760*/  SHF.L.U64.HI R0, R3, 0x2, R0 ;  /* 0x0000000203007819 */ /* 0x000fe40000010200 */
[----:B------:R-:W-:-:S04]  /*1770*/  IADD3 R23, P0, R19, c[0x0][0x170], RZ ;  /* 0x00005c0013177a10 */ /* 0x000fc80007f1e0ff */
[----:B------:R-:W-:Y:S02]  /*1780*/  IADD3.X R3, R0, c[0x0][0x174], RZ, P0, !PT ;  /* 0x00005d0000037a10 */ /* 0x000fe400007fe4ff */
[----:B0-----:R-:W-:Y:S02]  /*1790*/  SHF.R.U32.HI R2, RZ, 0x2, R20 ;  /* 0x00000002ff027819 */ /* 0x001fe40000011614 */
[----:B------:R-:W-:-:S05]  /*17a0*/  LOP3.LUT R20, R20, 0x3, RZ, 0xc0, !PT ;  /* 0x0000000314147812 */ /* 0x000fca00078ec0ff */
[----:B------:R-:W-:-:S07]  /*17b0*/  IMAD.WIDE.U32 R20, R2, R27, R20 ;  /* 0x0000001b02147225 */ /* 0x000fce00078e0014 */
[----:B------:R-:W-:-:S04]  /*17c0*/  LEA R22, P1, R20, R23, 0x3 ;  /* 0x0000001714167211 */ /* 0x000fc800078218ff */
[----:B------:R-:W-:-:S05]  /*17d0*/  LEA.HI.X R23, R20, R3, R21, 0x3, P1 ;  /* 0x0000000314177211 */ /* 0x000fca00008f1c15 */
[----:B------:R-:W-:-:S03]  /*17e0*/  IMAD.WIDE.U32 R24, R27, 0x40, R22 ;  /* 0x000000401b187825 */ /* 0x000fc600078e0016 */
[----:B------:R-:W2:Y:S04]  /*17f0*/  LDG.E.64.SYS R2, [R22+0x20] ;  /* 0x0000200016027381 */ /* 0x000ea800001eeb00 */
[----:B------:R-:W3:Y:S04]  /*1800*/  LDG.E.64.SYS R16, [R22] ;  /* 0x0000000016107381 */ /* 0x000ee800001eeb00 */
[----:B------:R-:W4:Y:S04]  /*1810*/  LDG.E.64.SYS R12, [R24] ;  /* 0x00000000180c7381 */ /* 0x000f2800001eeb00 */
[----:B-----5:R-:W4:Y:S01]  /*1820*/  LDG.E.64.SYS R14, [R24+0x20] ;  /* 0x00002000180e7381 */ /* 0x020f2200001eeb00 */
[----:B------:R-:W-:-:S04]  /*1830*/  IADD3 R19, P0, R19, c[0x0][0x178], RZ ;  /* 0x00005e0013137a10 */ /* 0x000fc80007f1e0ff */
[----:B------:R-:W-:Y:S02]  /*1840*/  LEA R18, P1, R20, R19, 0x3 ;  /* 0x0000001314127211 */ /* 0x000fe400078218ff */
[----:B------:R-:W-:-:S04]  /*1850*/  IADD3.X R19, R0, c[0x0][0x17c], RZ, P0, !PT ;  /* 0x00005f0000137a10 */ /* 0x000fc800007fe4ff */
[----:B------:R-:W-:Y:S01]  /*1860*/  LEA.HI.X R19, R20, R19, R21, 0x3, P1 ;  /* 0x0000001314137211 */ /* 0x000fe200008f1c15 */
[----:B------:R-:W-:Y:S04]  /*1870*/  WARPSYNC 0xffffffff ;  /* 0xffffffff00007948 */ /* 0x000fe80003800000 */
[----:B--2---:R-:W-:Y:S02]  /*1880*/  FMUL R29, R2, c[0x0][0x190] ;  /* 0x00006400021d7a20 */ /* 0x004fe40000400000 */
[----:B------:R-:W-:Y:S02]  /*1890*/  FMUL R2, R3, c[0x0][0x190] ;  /* 0x0000640003027a20 */ /* 0x000fe40000400000 */
[----:B---3--:R-:W-:Y:S02]  /*18a0*/  FMUL R0, R17, c[0x0][0x190] ;  /* 0x0000640011007a20 */ /* 0x008fe40000400000 */
[----:B------:R-:W-:-:S02]  /*18b0*/  FMUL R21, R16, c[0x0][0x190] ;  /* 0x0000640010157a20 */ /* 0x000fc40000400000 */
[----:B----4-:R-:W-:Y:S02]  /*18c0*/  FMUL R17, R12, c[0x0][0x190] ;  /* 0x000064000c117a20 */ /* 0x010fe40000400000 */
[----:B------:R-:W-:Y:S02]  /*18d0*/  FMUL R12, R13, c[0x0][0x190] ;  /* 0x000064000d0c7a20 */ /* 0x000fe40000400000 */
[----:B------:R-:W-:Y:S02]  /*18e0*/  FMUL R13, R14, c[0x0][0x190] ;  /* 0x000064000e0d7a20 */ /* 0x000fe40000400000 */
[----:B------:R-:W-:Y:S02]  /*18f0*/  FFMA R5, R5, c[0x0][0x18c], R2 ;  /* 0x0000630005057a23 */ /* 0x000fe40000000002 */
[----:B------:R-:W-:Y:S02]  /*1900*/  FMUL R14, R15, c[0x0][0x190] ;  /* 0x000064000f0e7a20 */ /* 0x000fe40000400000 */
[----:B------:R-:W-:-:S04]  /*1910*/  IMAD.WIDE.U32 R2, R27, 0x40, R18 ;  /* 0x000000401b027825 */ /* 0x000fc800078e0012 */
[----:B------:R-:W-:Y:S02]  /*1920*/  FFMA R8, R8, c[0x0][0x18c], R21 ;  /* 0x0000630008087a23 */ /* 0x000fe40000000015 */
[----:B------:R-:W-:Y:S02]  /*1930*/  FFMA R9, R9, c[0x0][0x18c], R0 ;  /* 0x0000630009097a23 */ /* 0x000fe40000000000 */
[----:B------:R-:W-:Y:S02]  /*1940*/  FFMA R10, R10, c[0x0][0x18c], R17 ;  /* 0x000063000a0a7a23 */ /* 0x000fe40000000011 */
[----:B------:R-:W-:Y:S02]  /*1950*/  FFMA R11, R11, c[0x0][0x18c], R12 ;  /* 0x000063000b0b7a23 */ /* 0x000fe4000000000c */
[----:B------:R-:W-:Y:S02]  /*1960*/  FFMA R4, R4, c[0x0][0x18c], R29 ;  /* 0x0000630004047a23 */ /* 0x000fe4000000001d */
[----:B------:R-:W-:-:S02]  /*1970*/  FFMA R6, R6, c[0x0][0x18c], R13 ;  /* 0x0000630006067a23 */ /* 0x000fc4000000000d */
[----:B------:R-:W-:Y:S01]  /*1980*/  FFMA R7, R7, c[0x0][0x18c], R14 ;  /* 0x0000630007077a23 */ /* 0x000fe2000000000e */
[----:B------:R-:W-:Y:S04]  /*1990*/  STG.E.64.SYS [R18], R8 ;  /* 0x0000000812007386 */ /* 0x000fe8000010eb00 */
[----:B------:R-:W-:Y:S04]  /*19a0*/  STG.E.64.SYS [R2], R10 ;  /* 0x0000000a02007386 */ /* 0x000fe8000010eb00 */
[----:B------:R-:W-:Y:S04]  /*19b0*/  STG.E.64.SYS [R18+0x20], R4 ;  /* 0x0000200412007386 */ /* 0x000fe8000010eb00 */
[----:B------:R-:W-:Y:S01]  /*19c0*/  STG.E.64.SYS [R2+0x20], R6 ;  /* 0x0000200602007386 */ /* 0x000fe2000010eb00 */
[----:B------:R-:W-:Y:S05]  /*19d0*/  EXIT ;  /* 0x000000000000794d */ /* 0x000fea0003800000 */
.L_x_19:
[----:B------:R-:W-:-:S00]  /*19e0*/  BRA `(.L_x_19) ;  /* 0xfffffff000007947 */ /* 0x000fc0000383ffff */
[----:B------:R-:W-:-:S00]  /*19f0*/  NOP ;  /* 0x0000000000007918 */ /* 0x000fc00000000000 */
.L_x_34:


//--------------------- .text._Z12compute_gemmPK6__halfS1_PKfPfff --------------------------
	.section	.text._Z12compute_gemmPK6__halfS1_PKfPfff,"ax",@progbits
	.sectionflags	@"SHF_BARRIERS=1"
	.sectioninfo	@"SHI_REGISTERS=142"
	.align	128
        .global         _Z12compute_gemmPK6__halfS1_PKfPfff
        .type           _Z12compute_gemmPK6__halfS1_PKfPfff,@function
        .size           _Z12compute_gemmPK6__halfS1_PKfPfff,(.L_x_33 - _Z12compute_gemmPK6__halfS1_PKfPfff)
        .other          _Z12compute_gemmPK6__halfS1_PKfPfff,@"STO_CUDA_ENTRY STV_DEFAULT"
_Z12compute_gemmPK6__halfS1_PKfPfff:
.text._Z12compute_gemmPK6__halfS1_PKfPfff:
[----:B------:R-:W-:-:S08]  /*0000*/  MOV R1, c[0x0][0x28] ;  /* 0x00000a0000017a02 */ /* 0x000fd00000000f00 */
[----:B------:R-:W0:Y:S02]  /*0010*/  S2R R104, SR_CTAID.X ;  /* 0x0000000000687919 */ /* 0x000e240000002500 */
[----:B0-----:R-:W-:-:S04]  /*0020*/  SHF.R.U32.HI R0, RZ, 0x2, R104 ;  /* 0x00000002ff007819 */ /* 0x001fc80000011668 */
[----:B------:R-:W-:-:S04]  /*0030*/  LOP3.LUT R103, R0, 0x7fffff8, RZ, 0xc0, !PT ;  /* 0x07fffff800677812 */ /* 0x000fc800078ec0ff */
[----:B------:R-:W-:-:S12]  /*0040*/  ISETP.GT.U32.AND P0, PT, R103, 0xff, PT ;  /* 0x000000ff6700780c */ /* 0x000fd80003f04070 */
[----:B------:R-:W-:Y:S05]  /*0050*/  @P0 EXIT ;  /* 0x000000000000094d */ /* 0x000fea0003800000 */
[----:B------:R-:W0:Y:S01]  /*0060*/  S2R R98, SR_TID.X ;  /* 0x0000000000627919 */ /* 0x000e220000002100 */
[----:B------:R-:W-:Y:S02]  /*0070*/  SHF.R.U32.HI R69, RZ, 0x5, R104 ;  /* 0x00000005ff457819 */ /* 0x000fe40000011668 */
[----:B------:R-:W-:Y:S02]  /*0080*/  MOV R13, 0xe0 ;  /* 0x000000e0000d7802 */ /* 0x000fe40000000f00 */
[--C-:B0-----:R-:W-:Y:S02]  /*0090*/  SHF.R.U32.HI R0, RZ, 0x5, R98.reuse ;  /* 0x00000005ff007819 */ /* 0x101fe40000011662 */
[----:B------:R-:W-:-:S03]  /*00a0*/  SHF.R.U32.HI R4, RZ, 0x6, R98 ;  /* 0x00000006ff047819 */ /* 0x000fc60000011662 */
[----:B------:R-:W-:-:S05]  /*00b0*/  IMAD.SHL.U32 R5, R0, 0x40, RZ ;  /* 0x0000004000057824 */ /* 0x000fca00078e00ff */
[----:B------:R-:W-:-:S08]  /*00c0*/  LOP3.LUT R5, R5, 0x40, RZ, 0xe2, !PT ;  /* 0x0000004005057812 */ /* 0x000fd000078ee2ff */
[----:B------:R-:W-:Y:S05]  /*00d0*/  CALL.REL.NOINC `($_Z12compute_gemmPK6__halfS1_PKfPfff$__cuda_sm3x_div_rn_noftz_f32) ;  /* 0x000027e000007944 */ /* 0x000fea0003c00000 */
[C---:B------:R-:W-:Y:S01]  /*00e0*/  ISETP.GE.U32.AND P0, PT, R98.reuse, 0x80, PT ;  /* 0x000000806200780c */ /* 0x040fe20003f06070 */
[----:B------:R-:W-:Y:S01]  /*00f0*/  IMAD.SHL.U32 R2, R98, 0x10, RZ ;  /* 0x0000001062027824 */ /* 0x000fe200078e00ff */
[----:B------:R-:W-:Y:S01]  /*0100*/  SHF.L.U32 R3, R0, 0x5, RZ ;  /* 0x0000000500037819 */ /* 0x000fe200000006ff */
[----:B------:R-:W-:Y:S01]  /*0110*/  IMAD.U32 R100, R4, 0x1000, R5 ;  /* 0x0000100004647824 */ /* 0x000fe200078e0005 */
[----:B------:R-:W-:Y:S02]  /*0120*/  SHF.R.U32.HI R99, RZ, 0x3, R98 ;  /* 0x00000003ff637819 */ /* 0x000fe40000011662 */
[----:B------:R-:W-:Y:S01]  /*0130*/  LOP3.LUT R6, R3, 0x60, RZ, 0xc0, !PT ;  /* 0x0000006003067812 */ /* 0x000fe200078ec0ff */
[----:B------:R-:W-:Y:S01]  /*0140*/  IMAD.SHL.U32 R100, R100, 0x4, RZ ;  /* 0x0000000464647824 */ /* 0x000fe200078e00ff */
[----:B------:R-:W-:Y:S02]  /*0150*/  SGXT.U32 R99, R99, 0x2 ;  /* 0x000000026363781a */ /* 0x000fe40000000000 */
[----:B------:R-:W-:-:S02]  /*0160*/  LOP3.LUT R101, R2, 0x1f0, RZ, 0xc0, !PT ;  /* 0x000001f002657812 */ /* 0x000fc400078ec0ff */
[----:B------:R-:W-:Y:S02]  /*0170*/  @P0 LOP3.LUT R6, R6, 0x80, RZ, 0xfc, !PT ;  /* 0x0000008006060812 */ /* 0x000fe400078efcff */
[C---:B------:R-:W-:Y:S01]  /*0180*/  SHF.L.U32 R102, R0.reuse, 0x11, RZ ;  /* 0x0000001100667819 */ /* 0x040fe200000006ff */
[----:B------:R-:W-:Y:S01]  /*0190*/  IMAD R101, R0, 0x2000, R101 ;  /* 0x0000200000657824 */ /* 0x000fe200078e0265 */
[----:B------:R-:W-:Y:S02]  /*01a0*/  LOP3.LUT R6, R6, R99, RZ, 0xfc, !PT ;  /* 0x0000006306067212 */ /* 0x000fe400078efcff */
[----:B------:R-:W-:Y:S02]  /*01b0*/  SHF.L.U32 R89, R4, 0x5, RZ ;  /* 0x0000000504597819 */ /* 0x000fe400000006ff */
[----:B------:R-:W-:Y:S02]  /*01c0*/  LOP3.LUT R3, R2, 0x70, RZ, 0xc0, !PT ;  /* 0x0000007002037812 */ /* 0x000fe400078ec0ff */
[----:B------:R-:W-:Y:S01]  /*01d0*/  MOV R88, 0x90 ;  /* 0x0000009000587802 */ /* 0x000fe20000000f00 */
[----:B------:R-:W-:Y:S01]  /*01e0*/  IMAD R89, R89, 0x90, RZ ;  /* 0x0000009059597824 */ /* 0x000fe200078e02ff */
[C---:B------:R-:W-:Y:S01]  /*01f0*/  LOP3.LUT R96, R6.reuse, 0x4, RZ, 0xfc, !PT ;  /* 0x0000000406607812 */ /* 0x040fe200078efcff */
[C-C-:B------:R-:W-:Y:S01]  /*0200*/  IMAD R97, R6.reuse, 0x90, R3.reuse ;  /* 0x0000009006617824 */ /* 0x140fe200078e0203 */
[C---:B------:R-:W-:Y:S01]  /*0210*/  LOP3.LUT R0, R6.reuse, 0x8, RZ, 0xfc, !PT ;  /* 0x0000000806007812 */ /* 0x040fe200078efcff */
[----:B------:R-:W-:Y:S01]  /*0220*/  IMAD R88, R5, R88, 0x4800 ;  /* 0x0000480005587424 */ /* 0x000fe200078e0258 */
[----:B------:R-:W-:Y:S01]  /*0230*/  LOP3.LUT R94, R6, 0xc, RZ, 0xfc, !PT ;  /* 0x0000000c065e7812 */ /* 0x000fe200078efcff */
[--C-:B------:R-:W-:Y:S01]  /*0240*/  IMAD R96, R96, 0x90, R3.reuse ;  /* 0x0000009060607824 */ /* 0x100fe200078e0203 */
        /* <DEDUP_REMOVED lines=11> */
[----:B------:R-:W-:-:S08]  /*0300*/  IMAD R90, R90, 0x90, R3 ;  /* 0x000000905a5a7824 */ /* 0x000fd000078e0203 */
.L_x_21:
[----:B------:R-:W0:Y:S01]  /*0310*/  S2R R0, SR_TID.X ;  /* 0x0000000000007919 */ /* 0x000e220000002100 */
[----:B------:R-:W-:Y:S01]  /*0320*/  SHF.L.U32 R2, R104, 0x7, RZ ;  /* 0x0000000768027819 */ /* 0x000fe200000006ff */
[----:B------:R-:W-:-:S03]  /*0330*/  IMAD.MOV.U32 R5, RZ, RZ, 0x4 ;  /* 0x00000004ff057424 */ /* 0x000fc600078e00ff */
[----:B------:R-:W-:Y:S02]  /*0340*/  LOP3.LUT R3, R2, 0xf80, RZ, 0xc0, !PT ;  /* 0x00000f8002037812 */ /* 0x000fe400078ec0ff */
[C---:B0-----:R-:W-:Y:S02]  /*0350*/  LEA.HI R2, R0.reuse, R103, RZ, 0x1b ;  /* 0x0000006700027211 */ /* 0x041fe400078fd8ff */
[----:B------:R-:W-:Y:S02]  /*0360*/  LOP3.LUT R87, R0, 0x1f, RZ, 0xc0, !PT ;  /* 0x0000001f00577812 */ /* 0x000fe400078ec0ff */
[----:B------:R-:W-:-:S05]  /*0370*/  LEA R2, R2, R3, 0x10 ;  /* 0x0000000302027211 */ /* 0x000fca00078e80ff */
[----:B------:R-:W-:-:S07]  /*0380*/  IMAD.WIDE.U32 R2, R2, R5, c[0x0][0x170] ;  /* 0x00005c0002027625 */ /* 0x000fce00078e0005 */
[----:B------:R-:W-:-:S04]  /*0390*/  LEA R2, P1, R87, R2, 0x4 ;  /* 0x0000000257027211 */ /* 0x000fc800078220ff */
[----:B------:R-:W-:-:S08]  /*03a0*/  LEA.HI.X R3, R87, R3, RZ, 0x4, P1 ;  /* 0x0000000357037211 */ /* 0x000fd000008f24ff */
[----:B------:R0:W2:Y:S04]  /*03b0*/  LDG.E.128.SYS R48, [R2+0x10000] ;  /* 0x0100000002307381 */ /* 0x0000a800001eed00 */
[----:B------:R0:W3:Y:S04]  /*03c0*/  LDG.E.128.SYS R40, [R2+0x18000] ;  /* 0x0180000002287381 */ /* 0x0000e800001eed00 */
[----:B------:R0:W4:Y:S04]  /*03d0*/  LDG.E.128.SYS R32, [R2+0x20000] ;  /* 0x0200000002207381 */ /* 0x00012800001eed00 */
[----:B------:R0:W4:Y:S04]  /*03e0*/  LDG.E.128.SYS R28, [R2+0x24000] ;  /* 0x02400000021c7381 */ /* 0x00012800001eed00 */
[----:B------:R0:W4:Y:S04]  /*03f0*/  LDG.E.128.SYS R64, [R2] ;  /* 0x0000000002407381 */ /* 0x00012800001eed00 */
[----:B------:R0:W4:Y:S04]  /*0400*/  LDG.E.128.SYS R60, [R2+0x4000] ;  /* 0x00400000023c7381 */ /* 0x00012800001eed00 */
        /* <DEDUP_REMOVED lines=10> */
[----:B------:R-:W1:Y:S01]  /*04b0*/  S2R R77, SR_LANEID ;  /* 0x00000000004d7919 */ /* 0x000e620000000000 */
[----:B------:R-:W-:Y:S01]  /*04c0*/  IMAD.SHL.U32 R68, R104, 0x8, RZ ;  /* 0x0000000868447824 */ /* 0x000fe200078e00ff */
[----:B------:R-:W-:-:S04]  /*04d0*/  @!P0 LEA R70, P2, R69, R102, 0x13 ;  /* 0x0000006645468211 */ /* 0x000fc800078498ff */
[----:B------:R-:W-:Y:S01]  /*04e0*/  LOP3.LUT R71, R68, 0xf8, RZ, 0xc0, !PT ;  /* 0x000000f844477812 */ /* 0x000fe200078ec0ff */
[----:B0-----:R-:W-:Y:S01]  /*04f0*/  @!P0 IMAD.X R3, RZ, RZ, RZ, P2 ;  /* 0x000000ffff038224 */ /* 0x001fe200010e06ff */
[----:B------:R-:W-:Y:S02]  /*0500*/  @!P0 LEA R75, P1, R70, c[0x0][0x160], 0x1 ;  /* 0x00005800464b8a11 */ /* 0x000fe400078208ff */
[----:B------:R-:W-:Y:S02]  /*0510*/  @P0 LEA R74, P1, R71, R102, 0x10 ;  /* 0x00000066474a0211 */ /* 0x000fe400078280ff */
[----:B------:R-:W-:Y:S02]  /*0520*/  IADD3 R2, R100, 0x40, RZ ;  /* 0x0000004064027810 */ /* 0x000fe40007ffe0ff */
[----:B------:R-:W-:Y:S02]  /*0530*/  @P0 IADD3.X R71, RZ, RZ, RZ, P1, !PT ;  /* 0x000000ffff470210 */ /* 0x000fe40000ffe4ff */
[----:B------:R-:W-:-:S02]  /*0540*/  @P0 LEA R75, P1, R74, c[0x0][0x168], 0x1 ;  /* 0x00005a004a4b0a11 */ /* 0x000fc400078208ff */
[----:B------:R-:W-:Y:S02]  /*0550*/  @!P0 LEA.HI.X R74, R70, c[0x0][0x164], R3, 0x1, P1 ;  /* 0x00005900464a8a11 */ /* 0x000fe400008f0c03 */
[----:B-1----:R-:W-:Y:S02]  /*0560*/  SHF.R.U32.HI R68, RZ, 0x2, R77 ;  /* 0x00000002ff447819 */ /* 0x002fe4000001164d */
[----:B------:R-:W-:Y:S02]  /*0570*/  LOP3.LUT R69, R77, 0x3, RZ, 0xc0, !PT ;  /* 0x000000034d457812 */ /* 0x000fe400078ec0ff */
[----:B------:R-:W-:-:S03]  /*0580*/  IADD3 R70, R100, 0x2000, RZ ;  /* 0x0000200064467810 */ /* 0x000fc60007ffe0ff */
[----:B------:R-:W-:Y:S01]  /*0590*/  IMAD R79, R68, 0x40, R69 ;  /* 0x00000040444f7824 */ /* 0x000fe200078e0245 */
[C---:B------:R-:W-:Y:S02]  /*05a0*/  IADD3 R68, R100.reuse, 0x80, RZ ;  /* 0x0000008064447810 */ /* 0x040fe40007ffe0ff */
[----:B------:R-:W-:Y:S01]  /*05b0*/  IADD3 R72, R100, 0x2080, RZ ;  /* 0x0000208064487810 */ /* 0x000fe20007ffe0ff */
[----:B------:R-:W-:Y:S01]  /*05c0*/  IMAD.U32 R3, R79, 0x8, R2 ;  /* 0x000000084f037824 */ /* 0x000fe200078e0002 */
[----:B------:R-:W-:Y:S02]  /*05d0*/  @P0 LEA.HI.X R74, R74, c[0x0][0x16c], R71, 0x1, P1 ;  /* 0x00005b004a4a0a11 */ /* 0x000fe400008f0c47 */
[C---:B------:R-:W-:Y:S02]  /*05e0*/  LEA R2, R79.reuse, R100, 0x3 ;  /* 0x000000644f027211 */ /* 0x040fe400078e18ff */
[C---:B------:R-:W-:Y:S02]  /*05f0*/  LEA R68, R79.reuse, R68, 0x3 ;  /* 0x000000444f447211 */ /* 0x040fe400078e18ff */
[----:B------:R-:W-:-:S02]  /*0600*/  LEA R70, R79, R70, 0x3 ;  /* 0x000000464f467211 */ /* 0x000fc400078e18ff */
[----:B------:R-:W-:Y:S01]  /*0610*/  LEA R72, R79, R72, 0x3 ;  /* 0x000000484f487211 */ /* 0x000fe200078e18ff */
[----:B------:R-:W-:Y:S01]  /*0620*/  IMAD.MOV.U32 R78, RZ, RZ, RZ ;  /* 0x000000ffff4e7224 */ /* 0x000fe200078e00ff */
[----:B--2---:R0:W-:Y:S04]  /*0630*/  STS.128 [R101+0x800], R48 ;  /* 0x0008003065007388 */ /* 0x0041e80000000c00 */
[----:B---3--:R1:W-:Y:S04]  /*0640*/  STS.128 [R101+0xc00], R40 ;  /* 0x000c002865007388 */ /* 0x0083e80000000c00 */
[----:B----4-:R2:W-:Y:S04]  /*0650*/  STS.128 [R101+0x1000], R32 ;  /* 0x0010002065007388 */ /* 0x0105e80000000c00 */
[----:B------:R3:W-:Y:S01]  /*0660*/  STS.128 [R101+0x1200], R28 ;  /* 0x0012001c65007388 */ /* 0x0007e20000000c00 */
[----:B0-----:R-:W-:-:S02]  /*0670*/  IADD3 R48, R100, 0xc0, RZ ;  /* 0x000000c064307810 */ /* 0x001fc40007ffe0ff */
[C---:B-1----:R-:W-:Y:S02]  /*0680*/  IADD3 R40, R100.reuse, 0x2040, RZ ;  /* 0x0000204064287810 */ /* 0x042fe40007ffe0ff */
[----:B--2---:R-:W-:Y:S01]  /*0690*/  IADD3 R32, R100, 0x20c0, RZ ;  /* 0x000020c064207810 */ /* 0x004fe20007ffe0ff */
[C---:B------:R-:W-:Y:S02]  /*06a0*/  IMAD.U32 R69, R79.reuse, 0x8, R48 ;  /* 0x000000084f457824 */ /* 0x040fe400078e0030 */
[C---:B------:R-:W-:Y:S01]  /*06b0*/  IMAD.U32 R71, R79.reuse, 0x8, R40 ;  /* 0x000000084f477824 */ /* 0x040fe200078e0028 */
[----:B---3--:R-:W-:Y:S01]  /*06c0*/  MOV R28, 0x40 ;  /* 0x00000040001c7802 */ /* 0x008fe20000000f00 */
[----:B------:R-:W-:-:S03]  /*06d0*/  IMAD.U32 R73, R79, 0x8, R32 ;  /* 0x000000084f497824 */ /* 0x000fc600078e0020 */
[C---:B------:R-:W-:Y:S01]  /*06e0*/  LEA R85, R28.reuse, R3, 0x6 ;  /* 0x000000031c557211 */ /* 0x040fe200078e30ff */
[C---:B------:R-:W-:Y:S01]  /*06f0*/  IMAD R86, R28.reuse, 0x40, R2 ;  /* 0x000000401c567824 */ /* 0x040fe200078e0202 */
[C---:B------:R-:W-:Y:S01]  /*0700*/  LEA R84, R28.reuse, R68, 0x6 ;  /* 0x000000441c547211 */ /* 0x040fe200078e30ff */
[C---:B------:R-:W-:Y:S01]  /*0710*/  IMAD R83, R28.reuse, 0x40, R69 ;  /* 0x000000401c537824 */ /* 0x040fe200078e0245 */
[C---:B------:R-:W-:Y:S01]  /*0720*/  LEA R82, R28.reuse, R70, 0x6 ;  /* 0x000000461c527211 */ /* 0x040fe200078e30ff */
[C---:B------:R-:W-:Y:S01]  /*0730*/  IMAD R81, R28.reuse, 0x40, R71 ;  /* 0x000000401c517824 */ /* 0x040fe200078e0247 */
[C---:B------:R-:W-:Y:S01]  /*0740*/  LEA R80, R28.reuse, R72, 0x6 ;  /* 0x000000481c507211 */ /* 0x040fe200078e30ff */
[----:B------:R-:W-:Y:S01]  /*0750*/  IMAD R79, R28, 0x40, R73 ;  /* 0x000000401c4f7824 */ /* 0x000fe200078e0249 */
[----:B------:R-:W-:Y:S04]  /*0760*/  STS.128 [R101], R64 ;  /* 0x0000004065007388 */ /* 0x000fe80000000c00 */
[----:B------:R-:W-:Y:S04]  /*0770*/  STS.128 [R101+0x200], R60 ;  /* 0x0002003c65007388 */ /* 0x000fe80000000c00 */
        /* <DEDUP_REMOVED lines=10> */
[----:B------:R-:W-:Y:S05]  /*0820*/  BAR.SYNC 0x0 ;  /* 0x0000000000007b1d */ /* 0x000fea0000000000 */
[----:B------:R-:W0:Y:S04]  /*0830*/  LDS.U.64 R64, [R2] ;  /* 0x0000000002407984 */ /* 0x000e280000001a00 */
[----:B------:R-:W1:Y:S04]  /*0840*/  LDS.U.64 R66, [R86] ;  /* 0x0000000056427984 */ /* 0x000e680000001a00 */
[----:B------:R-:W2:Y:S04]  /*0850*/  LDS.U.64 R60, [R2+0x20] ;  /* 0x00002000023c7984 */ /* 0x000ea80000001a00 */
[----:B------:R-:W3:Y:S04]  /*0860*/  LDS.U.64 R62, [R86+0x20] ;  /* 0x00002000563e7984 */ /* 0x000ee80000001a00 */
[----:B------:R-:W4:Y:S04]  /*0870*/  LDS.U.64 R56, [R3] ;  /* 0x0000000003387984 */ /* 0x000f280000001a00 */
[----:B------:R-:W0:Y:S04]  /*0880*/  LDS.U.64 R58, [R85] ;  /* 0x00000000553a7984 */ /* 0x000e280000001a00 */
[----:B------:R-:W0:Y:S04]  /*0890*/  LDS.U.64 R52, [R3+0x20] ;  /* 0x0000200003347984 */ /* 0x000e280000001a00 */
[----:B------:R-:W0:Y:S04]  /*08a0*/  LDS.U.64 R54, [R85+0x20] ;  /* 0x0000200055367984 */ /* 0x000e280000001a00 */
[----:B------:R-:W0:Y:S04]  /*08b0*/  LDS.U.64 R48, [R68] ;  /* 0x0000000044307984 */ /* 0x000e280000001a00 */
        /* <DEDUP_REMOVED lines=13> */
[----:B------:R-:W1:Y:S04]  /*0990*/  LDS.U.64 R20, [R71+0x20] ;  /* 0x0000200047147984 */ /* 0x000e680000001a00 */
[----:B------:R-:W2:Y:S04]  /*09a0*/  LDS.U.64 R22, [R81+0x20] ;  /* 0x0000200051167984 */ /* 0x000ea80000001a00 */
[----:B------:R-:W3:Y:S04]  /*09b0*/  LDS.U.64 R16, [R72] ;  /* 0x0000000048107984 */ /* 0x000ee80000001a00 */
[----:B------:R-:W4:Y:S04]  /*09c0*/  LDS.U.64 R18, [R80] ;  /* 0x0000000050127984 */ /* 0x000f280000001a00 */
[----:B------:R-:W4:Y:S04]  /*09d0*/  LDS.U.64 R12, [R72+0x20] ;  /* 0x00002000480c7984 */ /* 0x000f280000001a00 */
[----:B------:R-:W4:Y:S04]  /*09e0*/  LDS.U.64 R14, [R80+0x20] ;  /* 0x00002000500e7984 */ /* 0x000f280000001a00 */
[----:B------:R-:W4:Y:S04]  /*09f0*/  LDS.U.64 R8, [R73] ;  /* 0x0000000049087984 */ /* 0x000f280000001a00 */
[----:B------:R-:W4:Y:S04]  /*0a00*/  LDS.U.64 R10, [R79] ;  /* 0x000000004f0a7984 */ /* 0x000f280000001a00 */
[----:B------:R-:W4:Y:S04]  /*0a10*/  LDS.U.64 R4, [R73+0x20] ;  /* 0x0000200049047984 */ /* 0x000f280000001a00 */
[----:B------:R-:W4:Y:S01]  /*0a20*/  LDS.U.64 R6, [R79+0x20] ;  /* 0x000020004f067984 */ /* 0x000f220000001a00 */
[----:B0-----:R-:W-:-:S02]  /*0a30*/  FMUL R65, R76, R65 ;  /* 0x000000414c417220 */ /* 0x001fc40000400000 */
[C---:B------:R-:W-:Y:S02]  /*0a40*/  FMUL R64, R76.reuse, R64 ;  /* 0x000000404c407220 */ /* 0x040fe40000400000 */
[C---:B-1----:R-:W-:Y:S02]  /*0a50*/  FMUL R67, R76.reuse, R67 ;  /* 0x000000434c437220 */ /* 0x042fe40000400000 */
[C---:B------:R-:W-:Y:S02]  /*0a60*/  FMUL R66, R76.reuse, R66 ;  /* 0x000000424c427220 */ /* 0x040fe40000400000 */
[C---:B--2---:R-:W-:Y:S02]  /*0a70*/  FMUL R61, R76.reuse, R61 ;  /* 0x0000003d4c3d7220 */ /* 0x044fe40000400000 */
[C---:B------:R-:W-:Y:S02]  /*0a80*/  FMUL R60, R76.reuse, R60 ;  /* 0x0000003c4c3c7220 */ /* 0x040fe40000400000 */
[----:B---3--:R-:W-:-:S02]  /*0a90*/  FMUL R63, R76, R63 ;  /* 0x0000003f4c3f7220 */ /* 0x008fc40000400000 */
[C---:B------:R-:W-:Y:S02]  /*0aa0*/  FMUL R62, R76.reuse, R62 ;  /* 0x0000003e4c3e7220 */ /* 0x040fe40000400000 */
[C---:B----4-:R-:W-:Y:S02]  /*0ab0*/  FMUL R57, R76.reuse, R57 ;  /* 0x000000394c397220 */ /* 0x050fe40000400000 */
[C---:B------:R-:W-:Y:S02]  /*0ac0*/  FMUL R56, R76.reuse, R56 ;  /* 0x000000384c387220 */ /* 0x040fe40000400000 */
[C---:B------:R-:W-:Y:S02]  /*0ad0*/  FMUL R59, R76.reuse, R59 ;  /* 0x0000003b4c3b7220 */ /* 0x040fe40000400000 */
[C---:B------:R-:W-:Y:S02]  /*0ae0*/  FMUL R58, R76.reuse, R58 ;  /* 0x0000003a4c3a7220 */ /* 0x040fe40000400000 */
[----:B------:R-:W-:-:S02]  /*0af0*/  FMUL R53, R76, R53 ;  /* 0x000000354c357220 */ /* 0x000fc40000400000 */
[C---:B------:R-:W-:Y:S02]  /*0b00*/  FMUL R52, R76.reuse, R52 ;  /* 0x000000344c347220 */ /* 0x040fe40000400000 */
[C---:B------:R-:W-:Y:S02]  /*0b10*/  FMUL R55, R76.reuse, R55 ;  /* 0x000000374c377220 */ /* 0x040fe40000400000 */
        /* <DEDUP_REMOVED lines=48> */
[----:B------:R-:W-:Y:S01]  /*0e20*/  FMUL R6, R76, R6 ;  /* 0x000000064c067220 */ /* 0x000fe20000400000 */
[----:B------:R-:W-:Y:S07]  /*0e30*/  BAR.SYNC 0x0 ;  /* 0x0000000000007b1d */ /* 0x000fee0000000000 */
.L_x_20:
[----:B------:R-:W-:-:S04]  /*0e40*/  SHF.L.U32 R106, R78, 0x4, RZ ;  /* 0x000000044e6a7819 */ /* 0x000fc800000006ff */
[----:B------:R-:W-:-:S05]  /*0e50*/  SHF.R.S32.HI R107, RZ, 0x1f, R106 ;  /* 0x0000001fff6b7819 */ /* 0x000fca000001146a */
[----:B------:R-:W-:-:S07]  /*0e60*/  IMAD.WIDE.U32 R106, R99, 0x1000, R106 ;  /* 0x00001000636a7825 */ /* 0x000fce00078e006a */
[----:B------:R-:W-:-:S04]  /*0e70*/  LEA R105, P1, R106, R75, 0x1 ;  /* 0x0000004b6a697211 */ /* 0x000fc800078208ff */
[----:B------:R-:W-:Y:S02]  /*0e80*/  LEA.HI.X R107, R106, R74, R107, 0x1, P1 ;  /* 0x0000004a6a6b7211 */ /* 0x000fe400008f0c6b */
[----:B------:R-:W-:-:S04]  /*0e90*/  LEA R106, P1, R98, R105, 0x4 ;  /* 0x00000069626a7211 */ /* 0x000fc800078220ff */
[----:B------:R-:W-:-:S08]  /*0ea0*/  LEA.HI.X R107, R98, R107, RZ, 0x4, P1 ;  /* 0x0000006b626b7211 */ /* 0x000fd000008f24ff */
[----:B------:R-:W2:Y:S04]  /*0eb0*/  LDG.E.128.SYS R136, [R106] ;  /* 0x000000006a887381 */ /* 0x000ea800001eed00 */
[----:B------:R-:W3:Y:S04]  /*0ec0*/  LDG.E.128.SYS R132, [R106+0x8000] ;  /* 0x008000006a847381 */ /* 0x000ee800001eed00 */
[----:B------:R-:W4:Y:S04]  /*0ed0*/  LDG.E.128.SYS R128, [R106+0x10000] ;  /* 0x010000006a807381 */ /* 0x000f2800001eed00 */
[----:B------:R-:W4:Y:S04]  /*0ee0*/  LDG.E.128.SYS R124, [R106+0x18000] ;  /* 0x018000006a7c7381 */ /* 0x000f2800001eed00 */
[----:B------:R0:W4:Y:S04]  /*0ef0*/  LDG.E.128.SYS R120, [R106+0x20000] ;  /* 0x020000006a787381 */ /* 0x00012800001eed00 */
[----:B------:R0:W4:Y:S04]  /*0f00*/  LDG.E.128.SYS R116, [R106+0x28000] ;  /* 0x028000006a747381 */ /* 0x00012800001eed00 */
[----:B------:R0:W4:Y:S04]  /*0f10*/  LDG.E.128.SYS R112, [R106+0x30000] ;  /* 0x030000006a707381 */ /* 0x00012800001eed00 */
[----:B------:R0:W4:Y:S01]  /*0f20*/  LDG.E.128.SYS R108, [R106+0x38000] ;  /* 0x038000006a6c7381 */ /* 0x00012200001eed00 */
[----:B------:R-:W-:-:S03]  /*0f30*/  LOP3.LUT R105, R77, 0xf, RZ, 0xc0, !PT ;  /* 0x0000000f4d697812 */ /* 0x000fc600078ec0ff */
[----:B--2---:R1:W-:Y:S04]  /*0f40*/  STS.128 [R97], R136 ;  /* 0x0000008861007388 */ /* 0x0043e80000000c00 */
[----:B---3--:R-:W-:Y:S04]  /*0f50*/  STS.128 [R96], R132 ;  /* 0x0000008460007388 */ /* 0x008fe80000000c00 */
[----:B----4-:R2:W-:Y:S04]  /*0f60*/  STS.128 [R95], R128 ;  /* 0x000000805f007388 */ /* 0x0105e80000000c00 */
[----:B------:R3:W-:Y:S01]  /*0f70*/  STS.128 [R94], R124 ;  /* 0x0000007c5e007388 */ /* 0x0007e20000000c00 */
[----:B-1----:R-:W-:-:S02]  /*0f80*/  SHF.R.U32.HI R136, RZ, 0x3, R105 ;  /* 0x00000003ff887819 */ /* 0x002fc40000011669 */
[----:B--2---:R-:W-:Y:S02]  /*0f90*/  LOP3.LUT R128, R105, 0x7, RZ, 0xc0, !PT ;  /* 0x0000000769807812 */ /* 0x004fe400078ec0ff */
[----:B------:R-:W-:Y:S01]  /*0fa0*/  SHF.R.U32.HI R105, RZ, 0x4, R105 ;  /* 0x00000004ff697819 */ /* 0x000fe20000011669 */
[C---:B---3--:R-:W-:Y:S01]  /*0fb0*/  IMAD.SHL.U32 R125, R136.reuse, 0x8, RZ ;  /* 0x00000008887d7824 */ /* 0x048fe200078e00ff */
[----:B------:R-:W-:Y:S02]  /*0fc0*/  SHF.L.U32 R136, R136, 0x3, RZ ;  /* 0x0000000388887819 */ /* 0x000fe400000006ff */
[----:B0-----:R-:W-:Y:S02]  /*0fd0*/  SHF.L.U32 R106, R105, 0x3, RZ ;  /* 0x00000003696a7819 */ /* 0x001fe400000006ff */
[--C-:B------:R-:W-:Y:S01]  /*0fe0*/  LOP3.LUT R125, R125, 0x8, R128.reuse, 0xe2, !PT ;  /* 0x000000087d7d7812 */ /* 0x100fe200078ee280 */
[----:B------:R-:W-:Y:S01]  /*0ff0*/  IMAD R128, R105, 0x8, R128 ;  /* 0x0000000869807824 */ /* 0x000fe200078e0280 */
[----:B------:R-:W-:Y:S01]  /*1000*/  LOP3.LUT R107, R136, 0x8, RZ, 0xe2, !PT ;  /* 0x00000008886b7812 */ /* 0x000fe200078ee2ff */
[----:B------:R0:W-:Y:S01]  /*1010*/  STS.128 [R93], R120 ;  /* 0x000000785d007388 */ /* 0x0001e20000000c00 */
[----:B------:R-:W-:Y:S01]  /*1020*/  IADD3 R105, R89, 0x900, RZ ;  /* 0x0000090059697810 */ /* 0x000fe20007ffe0ff */
[----:B------:R-:W-:-:S02]  /*1030*/  IMAD R106, R125, 0x48, R106 ;  /* 0x000000487d6a7824 */ /* 0x000fc400078e026a */
[----:B------:R-:W-:Y:S02]  /*1040*/  IMAD R107, R128, 0x48, R107 ;  /* 0x00000048806b7824 */ /* 0x000fe400078e026b */
[----:B------:R-:W-:Y:S01]  /*1050*/  IMAD.U32 R124, R106, 0x2, R105 ;  /* 0x000000026a7c7824 */ /* 0x000fe200078e0069 */
[----:B------:R-:W-:Y:S01]  /*1060*/  MOV R105, 0x48 ;  /* 0x0000004800697802 */ /* 0x000fe20000000f00 */
[----:B------:R1:W-:Y:S01]  /*1070*/  STS.128 [R92], R116 ;  /* 0x000000745c007388 */ /* 0x0003e20000000c00 */
[----:B0-----:R-:W-:Y:S01]  /*1080*/  IADD3 R120, R88, 0x900, RZ ;  /* 0x0000090058787810 */ /* 0x001fe20007ffe0ff */
[----:B------:R-:W-:-:S03]  /*1090*/  IMAD.U32 R125, R106, 0x2, R89 ;  /* 0x000000026a7d7824 */ /* 0x000fc600078e0059 */
[C---:B------:R-:W-:Y:S02]  /*10a0*/  LEA R120, R107.reuse, R120, 0x1 ;  /* 0x000000786b787211 */ /* 0x040fe400078e08ff */
[----:B-1----:R-:W-:-:S03]  /*10b0*/  LEA R116, R107, R88, 0x1 ;  /* 0x000000586b747211 */ /* 0x002fc600078e08ff */
[C---:B------:R-:W-:Y:S01]  /*10c0*/  IMAD R117, R105.reuse, 0x10, R120 ;  /* 0x0000001069757824 */ /* 0x040fe200078e0278 */
[----:B------:R-:W-:Y:S04]  /*10d0*/  STS.128 [R91], R112 ;  /* 0x000000705b007388 */ /* 0x000fe80000000c00 */
[----:B------:R-:W-:Y:S01]  /*10e0*/  STS.128 [R90], R108 ;  /* 0x0000006c5a007388 */ /* 0x000fe20000000c00 */
[----:B------:R-:W-:-:S03]  /*10f0*/  IMAD R122, R105, 0x10, R116 ;  /* 0x00000010697a7824 */ /* 0x000fc600078e0274 */
[----:B------:R-:W-:Y:S05]  /*1100*/  BAR.SYNC 0x0 ;  /* 0x0000000000007b1d */ /* 0x000fea0000000000 */
[----:B------:R-:W-:Y:S04]  /*1110*/  LDSM.16.M88.2 R114, [R125] ;  /* 0x000000007d72783b */ /* 0x000fe80000000100 */
[----:B------:R-:W0:Y:S04]  /*1120*/  LDSM.16.M88.2 R118, [R116] ;  /* 0x000000007476783b */ /* 0x000e280000000100 */
[----:B------:R-:W1:Y:S04]  /*1130*/  LDSM.16.M88.2 R112, [R124] ;  /* 0x000000007c70783b */ /* 0x000e680000000100 */
[----:B------:R-:W2:Y:S04]  /*1140*/  LDSM.16.M88.2 R116, [R117] ;  /* 0x000000007574783b */ /* 0x000ea80000000100 */
[----:B------:R-:W3:Y:S04]  /*1150*/  LDSM.16.M88.2 R110, [R125+0x10] ;  /* 0x000010007d6e783b */ /* 0x000ee80000000100 */
[----:B------:R-:W4:Y:S04]  /*1160*/  LDSM.16.M88.2 R108, [R124+0x10] ;  /* 0x000010007c6c783b */ /* 0x000f280000000100 */
[----:B------:R-:W3:Y:S04]  /*1170*/  LDSM.16.M88.2 R122, [R122] ;  /* 0x000000007a7a783b */ /* 0x000ee80000000100 */
[----:B------:R-:W-:Y:S01]  /*1180*/  LDSM.16.M88.2 R120, [R120] ;  /* 0x000000007878783b */ /* 0x000fe20000000100 */
[-C--:B0-----:R-:W5:Y:S08]  /*1190*/  HMMA.1688.F32 R64, R114, R118.reuse, R64 ;  /* 0x000000767240723c */ /* 0x081f700000001040 */
[----:B-1----:R-:W5:Y:S08]  /*11a0*/  HMMA.1688.F32 R32, R112, R118, R32 ;  /* 0x000000767020723c */ /* 0x002f700000001020 */
[-C--:B--2---:R-:W-:Y:S08]  /*11b0*/  HMMA.1688.F32 R52, R114, R116.reuse, R52 ;  /* 0x000000747234723c */ /* 0x084ff00000001034 */
[----:B------:R5:W-:Y:S05]  /*11c0*/  HMMA.1688.F32 R20, R112, R116, R20 ;  /* 0x000000747014723c */ /* 0x000bea0000001014 */
[----:B-----5:R-:W-:-:S04]  /*11d0*/  IADD3 R116, R88, 0x1200, RZ ;  /* 0x0000120058747810 */ /* 0x020fc80007ffe0ff */
[----:B------:R-:W-:Y:S01]  /*11e0*/  LEA R116, R107, R116, 0x1 ;  /* 0x000000746b747211 */ /* 0x000fe200078e08ff */
[-C--:B---3--:R-:W-:Y:S08]  /*11f0*/  HMMA.1688.F32 R64, R110, R119.reuse, R64 ;  /* 0x000000776e40723c */ /* 0x088ff00000001040 */
[----:B----4-:R5:W-:Y:S06]  /*1200*/  HMMA.1688.F32 R32, R108, R119, R32 ;  /* 0x000000776c20723c */ /* 0x010bec0000001020 */
[----:B-----5:R-:W0:Y:S01]  /*1210*/  LDSM.16.M88.2 R118, [R116] ;  /* 0x000000007476783b */ /* 0x020e220000000100 */
[----:B------:R-:W-:Y:S01]  /*1220*/  IMAD R124, R105, 0x10, R116 ;  /* 0x00000010697c7824 */ /* 0x000fe200078e0274 */
[-C--:B------:R-:W5:Y:S07]  /*1230*/  HMMA.1688.F32 R60, R114, R122.reuse, R60 ;  /* 0x0000007a723c723c */ /* 0x080f6e000000103c */
[----:B------:R-:W1:Y:S01]  /*1240*/  LDSM.16.M88.2 R124, [R124] ;  /* 0x000000007c7c783b */ /* 0x000e620000000100 */
[----:B------:R-:W5:Y:S08]  /*1250*/  HMMA.1688.F32 R28, R112, R122, R28 ;  /* 0x0000007a701c723c */ /* 0x000f70000000101c */
[----:B-----5:R-:W-:Y:S08]  /*1260*/  HMMA.1688.F32 R60, R110, R123, R60 ;  /* 0x0000007b6e3c723c */ /* 0x020ff0000000103c */
[-C--:B0-----:R-:W-:Y:S08]  /*1270*/  HMMA.1688.F32 R48, R114, R118.reuse, R48 ;  /* 0x000000767230723c */ /* 0x081ff00000001030 */
[----:B------:R5:W-:Y:S05]  /*1280*/  HMMA.1688.F32 R16, R112, R118, R16 ;  /* 0x000000767010723c */ /* 0x000bea0000001010 */
[----:B-----5:R-:W-:-:S04]  /*1290*/  IADD3 R118, R88, 0x1b00, RZ ;  /* 0x00001b0058767810 */ /* 0x020fc80007ffe0ff */
[----:B------:R-:W-:-:S05]  /*12a0*/  LEA R116, R107, R118, 0x1 ;  /* 0x000000766b747211 */ /* 0x000fca00078e08ff */
[----:B------:R-:W-:Y:S01]  /*12b0*/  IMAD R126, R105, 0x10, R116 ;  /* 0x00000010697e7824 */ /* 0x000fe200078e0274 */
[----:B------:R5:W-:Y:S06]  /*12c0*/  HMMA.1688.F32 R28, R108, R123, R28 ;  /* 0x0000007b6c1c723c */ /* 0x000bec000000101c */
[----:B-----5:R-:W0:Y:S04]  /*12d0*/  LDSM.16.M88.2 R122, [R116] ;  /* 0x00000000747a783b */ /* 0x020e280000000100 */
[----:B------:R-:W2:Y:S01]  /*12e0*/  LDSM.16.M88.2 R126, [R126] ;  /* 0x000000007e7e783b */ /* 0x000ea20000000100 */
[----:B------:R-:W5:Y:S08]  /*12f0*/  HMMA.1688.F32 R56, R114, R120, R56 ;  /* 0x000000787238723c */ /* 0x000f700000001038 */
[----:B-1----:R-:W5:Y:S08]  /*1300*/  HMMA.1688.F32 R44, R114, R124, R44 ;  /* 0x0000007c722c723c */ /* 0x002f70000000102c */
[----:B-----5:R-:W-:Y:S08]  /*1310*/  HMMA.1688.F32 R56, R110, R121, R56 ;  /* 0x000000796e38723c */ /* 0x020ff00000001038 */
[----:B0-----:R-:W5:Y:S08]  /*1320*/  HMMA.1688.F32 R40, R114, R122, R40 ;  /* 0x0000007a7228723c */ /* 0x001f700000001028 */
[----:B--2---:R-:W5:Y:S08]  /*1330*/  HMMA.1688.F32 R36, R114, R126, R36 ;  /* 0x0000007e7224723c */ /* 0x004f700000001024 */
[----:B------:R-:W-:Y:S08]  /*1340*/  HMMA.1688.F32 R52, R110, R117, R52 ;  /* 0x000000756e34723c */ /* 0x000ff00000001034 */
[----:B------:R-:W-:Y:S08]  /*1350*/  HMMA.1688.F32 R48, R110, R119, R48 ;  /* 0x000000776e30723c */ /* 0x000ff00000001030 */
[----:B------:R-:W-:Y:S08]  /*1360*/  HMMA.1688.F32 R44, R110, R125, R44 ;  /* 0x0000007d6e2c723c */ /* 0x000ff0000000102c */
[----:B-----5:R-:W-:Y:S08]  /*1370*/  HMMA.1688.F32 R40, R110, R123, R40 ;  /* 0x0000007b6e28723c */ /* 0x020ff00000001028 */
[----:B------:R5:W-:Y:S05]  /*1380*/  HMMA.1688.F32 R36, R110, R127, R36 ;  /* 0x0000007f6e24723c */ /* 0x000bea0000001024 */
[----:B-----5:R-:W-:-:S02]  /*1390*/  IADD3 R111, R89, 0x20, RZ ;  /* 0x00000020596f7810 */ /* 0x020fc40007ffe0ff */
[C---:B------:R-:W-:Y:S01]  /*13a0*/  IADD3 R110, R88.reuse, 0x20, RZ ;  /* 0x00000020586e7810 */ /* 0x040fe20007ffe0ff */
[----:B------:R5:W5:Y:S05]  /*13b0*/  HMMA.1688.F32 R8, R112, R122, R8 ;  /* 0x0000007a7008723c */ /* 0x000b6a0000001008 */
[----:B-----5:R-:W-:-:S03]  /*13c0*/  IADD3 R122, R88, 0x920, RZ ;  /* 0x00000920587a7810 */ /* 0x020fc60007ffe0ff */
[----:B------:R-:W5:Y:S01]  /*13d0*/  HMMA.1688.F32 R24, R112, R120, R24 ;  /* 0x000000787018723c */ /* 0x000f620000001018 */
[----:B------:R-:W-:-:S07]  /*13e0*/  LEA R122, R107, R122, 0x1 ;  /* 0x0000007a6b7a7211 */ /* 0x000fce00078e08ff */
[----:B------:R-:W5:Y:S08]  /*13f0*/  HMMA.1688.F32 R12, R112, R124, R12 ;  /* 0x0000007c700c723c */ /* 0x000f70000000100c */
[----:B------:R5:W5:Y:S05]  /*1400*/  HMMA.1688.F32 R4, R112, R126, R4 ;  /* 0x0000007e7004723c */ /* 0x000b6a0000001004 */
[----:B-----5:R-:W-:-:S02]  /*1410*/  LEA R112, R106, R111, 0x1 ;  /* 0x0000006f6a707211 */ /* 0x020fc400078e08ff */
[----:B------:R-:W-:Y:S01]  /*1420*/  IADD3 R111, R89, 0x920, RZ ;  /* 0x00000920596f7810 */ /* 0x000fe20007ffe0ff */
[----:B------:R-:W-:-:S03]  /*1430*/  IMAD.U32 R126, R107, 0x2, R110 ;  /* 0x000000026b7e7824 */ /* 0x000fc600078e006e */
[----:B------:R-:W-:Y:S01]  /*1440*/  LEA R124, R106, R111, 0x1 ;  /* 0x0000006f6a7c7211 */ /* 0x000fe200078e08ff */
[C---:B------:R-:W-:Y:S01]  /*1450*/  IMAD R116, R105.reuse, 0x10, R126 ;  /* 0x0000001069747824 */ /* 0x040fe200078e027e */
[----:B------:R5:W-:Y:S01]  /*1460*/  HMMA.1688.F32 R8, R108, R123, R8 ;  /* 0x0000007b6c08723c */ /* 0x000be20000001008 */
[----:B------:R-:W-:Y:S01]  /*1470*/  IMAD R118, R105, 0x10, R122 ;  /* 0x0000001069767824 */ /* 0x000fe200078e027a */
[----:B------:R-:W-:Y:S04]  /*1480*/  LDSM.16.M88.2 R114, [R112] ;  /* 0x000000007072783b */ /* 0x000fe80000000100 */
[----:B------:R-:W-:Y:S02]  /*1490*/  LDSM.16.M88.2 R110, [R124] ;  /* 0x000000007c6e783b */ /* 0x000fe40000000100 */
[----:B------:R5:W-:Y:S02]  /*14a0*/  HMMA.1688.F32 R20, R108, R117, R20 ;  /* 0x000000756c14723c */ /* 0x000be40000001014 */
[----:B-----5:R-:W0:Y:S04]  /*14b0*/  LDSM.16.M88.2 R122, [R122] ;  /* 0x000000007a7a783b */ /* 0x020e280000000100 */
[----:B------:R-:W1:Y:S02]  /*14c0*/  LDSM.16.M88.2 R116, [R116] ;  /* 0x000000007474783b */ /* 0x000e640000000100 */
[----:B------:R5:W5:Y:S02]  /*14d0*/  HMMA.1688.F32 R24, R108, R121, R24 ;  /* 0x000000796c18723c */ /* 0x000b640000001018 */
[----:B------:R-:W-:Y:S04]  /*14e0*/  LDSM.16.M88.2 R112, [R112+0x10] ;  /* 0x000010007070783b */ /* 0x000fe80000000100 */
[----:B-----5:R-:W2:Y:S02]  /*14f0*/  LDSM.16.M88.2 R120, [R126] ;  /* 0x000000007e78783b */ /* 0x020ea40000000100 */
[----:B------:R5:W-:Y:S06]  /*1500*/  HMMA.1688.F32 R16, R108, R119, R16 ;  /* 0x000000776c10723c */ /* 0x000bec0000001010 */
[----:B-----5:R-:W3:Y:S02]  /*1510*/  LDSM.16.M88.2 R118, [R118] ;  /* 0x000000007676783b */ /* 0x020ee40000000100 */
[----:B------:R-:W-:Y:S08]  /*1520*/  HMMA.1688.F32 R12, R108, R125, R12 ;  /* 0x0000007d6c0c723c */ /* 0x000ff0000000100c */
[----:B------:R5:W-:Y:S06]  /*1530*/  HMMA.1688.F32 R4, R108, R127, R4 ;  /* 0x0000007f6c04723c */ /* 0x000bec0000001004 */
[----:B-----5:R4:W3:Y:S02]  /*1540*/  LDSM.16.M88.2 R108, [R124+0x10] ;  /* 0x000010007c6c783b */ /* 0x0208e40000000100 */
[-C--:B0-----:R-:W-:Y:S08]  /*1550*/  HMMA.1688.F32 R56, R114, R122.reuse, R56 ;  /* 0x0000007a7238723c */ /* 0x081ff00000001038 */
[----:B------:R5:W-:Y:S05]  /*1560*/  HMMA.1688.F32 R24, R110, R122, R24 ;  /* 0x0000007a6e18723c */ /* 0x000bea0000001018 */
[----:B-----5:R-:W-:-:S03]  /*1570*/  IADD3 R122, R88, 0x1b20, RZ ;  /* 0x00001b20587a7810 */ /* 0x020fc60007ffe0ff */
[----:B-1----:R-:W-:Y:S02]  /*1580*/  HMMA.1688.F32 R60, R114, R116, R60 ;  /* 0x00000074723c723c */ /* 0x002fe4000000103c */
[----:B------:R-:W-:-:S06]  /*1590*/  IMAD.U32 R122, R107, 0x2, R122 ;  /* 0x000000026b7a7824 */ /* 0x000fcc00078e007a */
[----:B------:R5:W-:Y:S05]  /*15a0*/  HMMA.1688.F32 R28, R110, R116, R28 ;  /* 0x000000746e1c723c */ /* 0x000bea000000101c */
[----:B-----5:R-:W-:-:S03]  /*15b0*/  IADD3 R116, R88, 0x1220, RZ ;  /* 0x0000122058747810 */ /* 0x020fc60007ffe0ff */
[----:B--2---:R-:W5:Y:S01]  /*15c0*/  HMMA.1688.F32 R64, R114, R120, R64 ;  /* 0x000000787240723c */ /* 0x004f620000001040 */
[----:B------:R-:W-:-:S07]  /*15d0*/  LEA R116, R107, R116, 0x1 ;  /* 0x000000746b747211 */ /* 0x000fce00078e08ff */
[----:B------:R-:W5:Y:S01]  /*15e0*/  HMMA.1688.F32 R32, R110, R120, R32 ;  /* 0x000000786e20723c */ /* 0x000f620000001020 */
[----:B----4-:R-:W-:-:S07]  /*15f0*/  LEA R124, R105, R116, 0x4 ;  /* 0x00000074697c7211 */ /* 0x010fce00078e20ff */
[-C--:B---3--:R-:W5:Y:S01]  /*1600*/  HMMA.1688.F32 R52, R114, R118.reuse, R52 ;  /* 0x000000767234723c */ /* 0x088f620000001034 */
[----:B------:R-:W0:Y:S07]  /*1610*/  LDSM.16.M88.2 R124, [R124] ;  /* 0x000000007c7c783b */ /* 0x000e2e0000000100 */
[----:B------:R5:W5:Y:S05]  /*1620*/  HMMA.1688.F32 R20, R110, R118, R20 ;  /* 0x000000766e14723c */ /* 0x000b6a0000001014 */
[----:B-----5:R-:W-:-:S03]  /*1630*/  LEA R118, R105, R122, 0x4 ;  /* 0x0000007a69767211 */ /* 0x020fc600078e20ff */
[-C--:B------:R-:W-:Y:S08]  /*1640*/  HMMA.1688.F32 R64, R112, R121.reuse, R64 ;  /* 0x000000797040723c */ /* 0x080ff00000001040 */
[----:B------:R5:W-:Y:S06]  /*1650*/  HMMA.1688.F32 R32, R108, R121, R32 ;  /* 0x000000796c20723c */ /* 0x000bec0000001020 */
[----:B-----5:R-:W1:Y:S02]  /*1660*/  LDSM.16.M88.2 R120, [R116] ;  /* 0x000000007478783b */ /* 0x020e640000000100 */
[-C--:B------:R-:W-:Y:S08]  /*1670*/  HMMA.1688.F32 R56, R112, R123.reuse, R56 ;  /* 0x0000007b7038723c */ /* 0x080ff00000001038 */
[----:B------:R5:W-:Y:S06]  /*1680*/  HMMA.1688.F32 R24, R108, R123, R24 ;  /* 0x0000007b6c18723c */ /* 0x000bec0000001018 */
[----:B-----5:R-:W2:Y:S02]  /*1690*/  LDSM.16.M88.2 R122, [R122] ;  /* 0x000000007a7a783b */ /* 0x020ea40000000100 */
[-C--:B------:R-:W-:Y:S08]  /*16a0*/  HMMA.1688.F32 R52, R112, R119.reuse, R52 ;  /* 0x000000777034723c */ /* 0x080ff00000001034 */
[----:B------:R5:W-:Y:S06]  /*16b0*/  HMMA.1688.F32 R20, R108, R119, R20 ;  /* 0x000000776c14723c */ /* 0x000bec0000001014 */
[----:B-----5:R-:W3:Y:S02]  /*16c0*/  LDSM.16.M88.2 R118, [R118] ;  /* 0x000000007676783b */ /* 0x020ee40000000100 */
[----:B0-----:R-:W-:Y:S08]  /*16d0*/  HMMA.1688.F32 R44, R114, R124, R44 ;  /* 0x0000007c722c723c */ /* 0x001ff0000000102c */
[----:B-1----:R-:W5:Y:S08]  /*16e0*/  HMMA.1688.F32 R48, R114, R120, R48 ;  /* 0x000000787230723c */ /* 0x002f700000001030 */
[----:B--2---:R-:W5:Y:S08]  /*16f0*/  HMMA.1688.F32 R40, R114, R122, R40 ;  /* 0x0000007a7228723c */ /* 0x004f700000001028 */
[----:B---3--:R-:W5:Y:S08]  /*1700*/  HMMA.1688.F32 R36, R114, R118, R36 ;  /* 0x000000767224723c */ /* 0x008f700000001024 */
[----:B------:R-:W-:Y:S08]  /*1710*/  HMMA.1688.F32 R16, R110, R120, R16 ;  /* 0x000000786e10723c */ /* 0x000ff00000001010 */
[----:B------:R5:W5:Y:S05]  /*1720*/  HMMA.1688.F32 R12, R110, R124, R12 ;  /* 0x0000007c6e0c723c */ /* 0x000b6a000000100c */
[----:B-----5:R-:W-:-:S03]  /*1730*/  IADD3 R124, R88, 0x940, RZ ;  /* 0x00000940587c7810 */ /* 0x020fc60007ffe0ff */
[----:B------:R-:W-:Y:S08]  /*1740*/  HMMA.1688.F32 R8, R110, R122, R8 ;  /* 0x0000007a6e08723c */ /* 0x000ff00000001008 */
[----:B------:R5:W5:Y:S05]  /*1750*/  HMMA.1688.F32 R4, R110, R118, R4 ;  /* 0x000000766e04723c */ /* 0x000b6a0000001004 */
[----:B-----5:R-:W-:-:S02]  /*1760*/  IADD3 R111, R89, 0x40, RZ ;  /* 0x00000040596f7810 */ /* 0x020fc40007ffe0ff */
[----:B------:R-:W-:Y:S01]  /*1770*/  IADD3 R110, R88, 0x40, RZ ;  /* 0x00000040586e7810 */ /* 0x000fe20007ffe0ff */
[----:B------:R-:W5:Y:S01]  /*1780*/  HMMA.1688.F32 R60, R112, R117, R60 ;  /* 0x00000075703c723c */ /* 0x000f62000000103c */
[----:B------:R-:W-:-:S03]  /*1790*/  IMAD.U32 R124, R107, 0x2, R124 ;  /* 0x000000026b7c7824 */ /* 0x000fc600078e007c */
[----:B------:R-:W-:-:S04]  /*17a0*/  IMAD.U32 R126, R107, 0x2, R110 ;  /* 0x000000026b7e7824 */ /* 0x000fc800078e006e */
[----:B------:R-:W-:Y:S01]  /*17b0*/  HMMA.1688.F32 R48, R112, R121, R48 ;  /* 0x000000797030723c */ /* 0x000fe20000001030 */
[----:B------:R-:W-:-:S07]  /*17c0*/  LEA R116, R105, R126, 0x4 ;  /* 0x0000007e69747211 */ /* 0x000fce00078e20ff */
[----:B------:R-:W-:Y:S08]  /*17d0*/  HMMA.1688.F32 R44, R112, R125, R44 ;  /* 0x0000007d702c723c */ /* 0x000ff0000000102c */
[----:B------:R-:W-:Y:S08]  /*17e0*/  HMMA.1688.F32 R40, R112, R123, R40 ;  /* 0x0000007b7028723c */ /* 0x000ff00000001028 */
[----:B------:R5:W-:Y:S05]  /*17f0*/  HMMA.1688.F32 R36, R112, R119, R36 ;  /* 0x000000777024723c */ /* 0x000bea0000001024 */
[----:B-----5:R-:W-:-:S02]  /*1800*/  LEA R112, R106, R111, 0x1 ;  /* 0x0000006f6a707211 */ /* 0x020fc400078e08ff */
[----:B------:R-:W-:Y:S02]  /*1810*/  IADD3 R111, R89, 0x940, RZ ;  /* 0x00000940596f7810 */ /* 0x000fe40007ffe0ff */
[----:B------:R-:W-:Y:S02]  /*1820*/  LEA R118, R105, R124, 0x4 ;  /* 0x0000007c69767211 */ /* 0x000fe400078e20ff */
[----:B------:R-:W-:Y:S01]  /*1830*/  LEA R122, R106, R111, 0x1 ;  /* 0x0000006f6a7a7211 */ /* 0x000fe200078e08ff */
[----:B------:R5:W-:Y:S01]  /*1840*/  HMMA.1688.F32 R12, R108, R125, R12 ;  /* 0x0000007d6c0c723c */ /* 0x000be2000000100c */
[----:B------:R-:W-:Y:S04]  /*1850*/  LDSM.16.M88.2 R114, [R112] ;  /* 0x000000007072783b */ /* 0x000fe80000000100 */
[----:B------:R-:W-:Y:S03]  /*1860*/  LDSM.16.M88.2 R112, [R112+0x10] ;  /* 0x000010007070783b */ /* 0x000fe60000000100 */
[----:B------:R5:W5:Y:S01]  /*1870*/  HMMA.1688.F32 R28, R108, R117, R28 ;  /* 0x000000756c1c723c */ /* 0x000b62000000101c */
[----:B------:R-:W-:Y:S04]  /*1880*/  LDSM.16.M88.2 R110, [R122] ;  /* 0x000000007a6e783b */ /* 0x000fe80000000100 */
[----:B-----5:R-:W0:Y:S03]  /*1890*/  LDSM.16.M88.2 R124, [R124] ;  /* 0x000000007c7c783b */ /* 0x020e260000000100 */
[----:B------:R5:W-:Y:S01]  /*18a0*/  HMMA.1688.F32 R4, R108, R119, R4 ;  /* 0x000000776c04723c */ /* 0x000be20000001004 */
[----:B------:R-:W1:Y:S05]  /*18b0*/  LDSM.16.M88.2 R116, [R116] ;  /* 0x000000007474783b */ /* 0x000e6a0000000100 */
[----:B-----5:R-:W2:Y:S02]  /*18c0*/  LDSM.16.M88.2 R118, [R118] ;  /* 0x000000007676783b */ /* 0x020ea40000000100 */
[----:B------:R5:W-:Y:S06]  /*18d0*/  HMMA.1688.F32 R16, R108, R121, R16 ;  /* 0x000000796c10723c */ /* 0x000bec0000001010 */
[----:B-----5:R-:W3:Y:S02]  /*18e0*/  LDSM.16.M88.2 R120, [R126] ;  /* 0x000000007e78783b */ /* 0x020ee40000000100 */
[----:B------:R5:W-:Y:S06]  /*18f0*/  HMMA.1688.F32 R8, R108, R123, R8 ;  /* 0x0000007b6c08723c */ /* 0x000bec0000001008 */
[----:B-----5:R4:W2:Y:S02]  /*1900*/  LDSM.16.M88.2 R108, [R122+0x10] ;  /* 0x000010007a6c783b */ /* 0x0208a40000000100 */
[-C--:B0-----:R-:W-:Y:S08]  /*1910*/  HMMA.1688.F32 R56, R114, R124.reuse, R56 ;  /* 0x0000007c7238723c */ /* 0x081ff00000001038 */
[----:B------:R5:W-:Y:S05]  /*1920*/  HMMA.1688.F32 R24, R110, R124, R24 ;  /* 0x0000007c6e18723c */ /* 0x000bea0000001018 */
[----:B-----5:R-:W-:-:S03]  /*1930*/  IADD3 R124, R88, 0x1b40, RZ ;  /* 0x00001b40587c7810 */ /* 0x020fc60007ffe0ff */
[----:B-1----:R-:W-:Y:S01]  /*1940*/  HMMA.1688.F32 R60, R114, R116, R60 ;  /* 0x00000074723c723c */ /* 0x002fe2000000103c */
[----:B------:R-:W-:-:S07]  /*1950*/  LEA R124, R107, R124, 0x1 ;  /* 0x0000007c6b7c7211 */ /* 0x000fce00078e08ff */
[----:B------:R5:W-:Y:S05]  /*1960*/  HMMA.1688.F32 R28, R110, R116, R28 ;  /* 0x000000746e1c723c */ /* 0x000bea000000101c */
[----:B-----5:R-:W-:-:S03]  /*1970*/  IADD3 R116, R88, 0x1240, RZ ;  /* 0x0000124058747810 */ /* 0x020fc60007ffe0ff */
[----:B--2---:R-:W5:Y:S01]  /*1980*/  HMMA.1688.F32 R52, R114, R118, R52 ;  /* 0x000000767234723c */ /* 0x004f620000001034 */
[----:B------:R-:W-:-:S07]  /*1990*/  LEA R116, R107, R116, 0x1 ;  /* 0x000000746b747211 */ /* 0x000fce00078e08ff */
[----:B------:R5:W5:Y:S01]  /*19a0*/  HMMA.1688.F32 R20, R110, R118, R20 ;  /* 0x000000766e14723c */ /* 0x000b620000001014 */
[----:B----4-:R-:W-:-:S07]  /*19b0*/  IMAD R122, R105, 0x10, R116 ;  /* 0x00000010697a7824 */ /* 0x010fce00078e0274 */
[-C--:B---3--:R-:W5:Y:S02]  /*19c0*/  HMMA.1688.F32 R64, R114, R120.reuse, R64 ;  /* 0x000000787240723c */ /* 0x088f640000001040 */
[----:B-----5:R-:W-:Y:S01]  /*19d0*/  LEA R118, R105, R124, 0x4 ;  /* 0x0000007c69767211 */ /* 0x020fe200078e20ff */
[----:B------:R-:W0:Y:S05]  /*19e0*/  LDSM.16.M88.2 R122, [R122] ;  /* 0x000000007a7a783b */ /* 0x000e2a0000000100 */
[----:B------:R-:W5:Y:S08]  /*19f0*/  HMMA.1688.F32 R32, R110, R120, R32 ;  /* 0x000000786e20723c */ /* 0x000f700000001020 */
        /* <DEDUP_REMOVED lines=10> */
[-C--:B-1----:R-:W-:Y:S08]  /*1aa0*/  HMMA.1688.F32 R36, R114, R118.reuse, R36 ;  /* 0x000000767224723c */ /* 0x082ff00000001024 */
[----:B------:R5:W-:Y:S05]  /*1ab0*/  HMMA.1688.F32 R4, R110, R118, R4 ;  /* 0x000000766e04723c */ /* 0x000bea0000001004 */
[----:B-----5:R-:W-:-:S03]  /*1ac0*/  IADD3 R118, R88, 0x60, RZ ;  /* 0x0000006058767810 */ /* 0x020fc60007ffe0ff */
[----:B--2---:R-:W5:Y:S01]  /*1ad0*/  HMMA.1688.F32 R48, R114, R120, R48 ;  /* 0x000000787230723c */ /* 0x004f620000001030 */
[----:B------:R-:W-:-:S07]  /*1ae0*/  LEA R118, R107, R118, 0x1 ;  /* 0x000000766b767211 */ /* 0x000fce00078e08ff */
[----:B------:R-:W-:Y:S08]  /*1af0*/  HMMA.1688.F32 R16, R110, R120, R16 ;  /* 0x000000786e10723c */ /* 0x000ff00000001010 */
[----:B---3--:R5:W5:Y:S05]  /*1b00*/  HMMA.1688.F32 R40, R114, R124, R40 ;  /* 0x0000007c7228723c */ /* 0x008b6a0000001028 */
[----:B-----5:R-:W-:-:S03]  /*1b10*/  IADD3 R115, R89, 0x60, RZ ;  /* 0x0000006059737810 */ /* 0x020fc60007ffe0ff */
[----:B------:R-:W-:Y:S02]  /*1b20*/  HMMA.1688.F32 R12, R110, R122, R12 ;  /* 0x0000007a6e0c723c */ /* 0x000fe4000000100c */
[----:B------:R-:W-:-:S06]  /*1b30*/  IMAD.U32 R128, R106, 0x2, R115 ;  /* 0x000000026a807824 */ /* 0x000fcc00078e0073 */
[----:B------:R5:W-:Y:S05]  /*1b40*/  HMMA.1688.F32 R8, R110, R124, R8 ;  /* 0x0000007c6e08723c */ /* 0x000bea0000001008 */
[----:B-----5:R-:W-:Y:S01]  /*1b50*/  IADD3 R111, R89, 0x960, RZ ;  /* 0x00000960596f7810 */ /* 0x020fe20007ffe0ff */
[----:B------:R-:W-:-:S03]  /*1b60*/  IMAD R114, R105, 0x10, R118 ;  /* 0x0000001069727824 */ /* 0x000fc600078e0276 */
[----:B------:R-:W-:Y:S01]  /*1b70*/  LEA R106, R106, R111, 0x1 ;  /* 0x0000006f6a6a7211 */ /* 0x000fe200078e08ff */
[-C--:B------:R-:W-:Y:S04]  /*1b80*/  HMMA.1688.F32 R60, R112, R117.reuse, R60 ;  /* 0x00000075703c723c */ /* 0x080fe8000000103c */
[----:B------:R-:W-:Y:S04]  /*1b90*/  LDSM.16.M88.2 R114, [R114] ;  /* 0x000000007272783b */ /* 0x000fe80000000100 */
[----:B------:R5:W5:Y:S01]  /*1ba0*/  HMMA.1688.F32 R28, R108, R117, R28 ;  /* 0x000000756c1c723c */ /* 0x000b62000000101c */
[----:B------:R-:W-:Y:S05]  /*1bb0*/  LDSM.16.M88.2 R110, [R106] ;  /* 0x000000006a6e783b */ /* 0x000fea0000000100 */
[----:B-----5:R-:W0:Y:S02]  /*1bc0*/  LDSM.16.M88.2 R116, [R118] ;  /* 0x000000007674783b */ /* 0x020e240000000100 */
[----:B------:R-:W-:Y:S08]  /*1bd0*/  HMMA.1688.F32 R48, R112, R121, R48 ;  /* 0x000000797030723c */ /* 0x000ff00000001030 */
[----:B------:R-:W-:Y:S08]  /*1be0*/  HMMA.1688.F32 R44, R112, R123, R44 ;  /* 0x0000007b702c723c */ /* 0x000ff0000000102c */
[----:B------:R-:W5:Y:S08]  /*1bf0*/  HMMA.1688.F32 R40, R112, R125, R40 ;  /* 0x0000007d7028723c */ /* 0x000f700000001028 */
[----:B------:R5:W-:Y:S06]  /*1c00*/  HMMA.1688.F32 R36, R112, R119, R36 ;  /* 0x000000777024723c */ /* 0x000bec0000001024 */
[----:B-----5:R-:W1:Y:S02]  /*1c10*/  LDSM.16.M88.2 R112, [R128] ;  /* 0x000000008070783b */ /* 0x020e640000000100 */
[----:B------:R-:W5:Y:S02]  /*1c20*/  HMMA.1688.F32 R16, R108, R121, R16 ;  /* 0x000000796c10723c */ /* 0x000f640000001010 */
[----:B------:R-:W-:Y:S06]  /*1c30*/  LDSM.16.M88.2 R128, [R128+0x10] ;  /* 0x000010008080783b */ /* 0x000fec0000000100 */
[----:B0-----:R-:W-:Y:S08]  /*1c40*/  HMMA.1688.F32 R32, R110, R116, R32 ;  /* 0x000000746e20723c */ /* 0x001ff00000001020 */
[----:B------:R-:W-:Y:S08]  /*1c50*/  HMMA.1688.F32 R28, R110, R114, R28 ;  /* 0x000000726e1c723c */ /* 0x000ff0000000101c */
[----:B------:R-:W5:Y:S08]  /*1c60*/  HMMA.1688.F32 R12, R108, R123, R12 ;  /* 0x0000007b6c0c723c */ /* 0x000f70000000100c */
[----:B------:R-:W5:Y:S08]  /*1c70*/  HMMA.1688.F32 R8, R108, R125, R8 ;  /* 0x0000007d6c08723c */ /* 0x000f700000001008 */
[----:B-1----:R5:W-:Y:S05]  /*1c80*/  HMMA.1688.F32 R64, R112, R116, R64 ;  /* 0x000000747040723c */ /* 0x002bea0000001040 */
[----:B-----5:R-:W-:-:S03]  /*1c90*/  IADD3 R116, R88, 0x1260, RZ ;  /* 0x0000126058747810 */ /* 0x020fc60007ffe0ff */
[----:B------:R5:W-:Y:S05]  /*1ca0*/  HMMA.1688.F32 R60, R112, R114, R60 ;  /* 0x00000072703c723c */ /* 0x000bea000000103c */
[----:B-----5:R-:W-:-:S03]  /*1cb0*/  IADD3 R114, R88, 0x1b60, RZ ;  /* 0x00001b6058727810 */ /* 0x020fc60007ffe0ff */
[----:B------:R5:W5:Y:S01]  /*1cc0*/  HMMA.1688.F32 R4, R108, R119, R4 ;  /* 0x000000776c04723c */ /* 0x000b620000001004 */
[C---:B------:R-:W-:Y:S01]  /*1cd0*/  IMAD.U32 R116, R107.reuse, 0x2, R116 ;  /* 0x000000026b747824 */ /* 0x040fe200078e0074 */
[----:B------:R-:W-:-:S03]  /*1ce0*/  LEA R114, R107, R114, 0x1 ;  /* 0x000000726b727211 */ /* 0x000fc600078e08ff */
[----:B-----5:R-:W-:-:S04]  /*1cf0*/  IADD3 R108, R88, 0x960, RZ ;  /* 0x00000960586c7810 */ /* 0x020fc80007ffe0ff */
[----:B------:R-:W-:Y:S01]  /*1d00*/  LEA R120, R107, R108, 0x1 ;  /* 0x0000006c6b787211 */ /* 0x000fe200078e08ff */
[C---:B------:R-:W-:Y:S01]  /*1d10*/  IMAD R126, R105.reuse, 0x10, R114 ;  /* 0x00000010697e7824 */ /* 0x040fe200078e0272 */
[C---:B------:R-:W-:Y:S01]  /*1d20*/  LEA R124, R105.reuse, R116, 0x4 ;  /* 0x00000074697c7211 */ /* 0x040fe200078e20ff */
[----:B------:R-:W0:Y:S01]  /*1d30*/  LDSM.16.M88.2 R122, [R114] ;  /* 0x00000000727a783b */ /* 0x000e220000000100 */
[----:B------:R-:W-:-:S03]  /*1d40*/  LEA R118, R105, R120, 0x4 ;  /* 0x0000007869767211 */ /* 0x000fc600078e20ff */
[----:B------:R-:W-:Y:S04]  /*1d50*/  LDSM.16.M88.2 R108, [R116] ;  /* 0x00000000746c783b */ /* 0x000fe80000000100 */
[----:B------:R-:W1:Y:S04]  /*1d60*/  LDSM.16.M88.2 R120, [R120] ;  /* 0x000000007878783b */ /* 0x000e680000000100 */
[----:B------:R-:W2:Y:S04]  /*1d70*/  LDSM.16.M88.2 R118, [R118] ;  /* 0x000000007676783b */ /* 0x000ea80000000100 */
[----:B------:R-:W3:Y:S04]  /*1d80*/  LDSM.16.M88.2 R124, [R124] ;  /* 0x000000007c7c783b */ /* 0x000ee80000000100 */
[----:B------:R-:W4:Y:S04]  /*1d90*/  LDSM.16.M88.2 R126, [R126] ;  /* 0x000000007e7e783b */ /* 0x000f280000000100 */
[----:B------:R-:W2:Y:S01]  /*1da0*/  LDSM.16.M88.2 R106, [R106+0x10] ;  /* 0x000010006a6a783b */ /* 0x000ea20000000100 */
[----:B------:R-:W-:-:S04]  /*1db0*/  IADD3 R78, R78, 0x4, RZ ;  /* 0x000000044e4e7810 */ /* 0x000fc80007ffe0ff */
[----:B------:R-:W-:Y:S01]  /*1dc0*/  ISETP.GE.AND P1, PT, R78, 0x100, PT ;  /* 0x000001004e00780c */ /* 0x000fe20003f26270 */
[----:B0-----:R-:W-:Y:S08]  /*1dd0*/  HMMA.1688.F32 R40, R112, R122, R40 ;  /* 0x0000007a7028723c */ /* 0x001ff00000001028 */
[-C--:B-1----:R-:W5:Y:S08]  /*1de0*/  HMMA.1688.F32 R56, R112, R120.reuse, R56 ;  /* 0x000000787038723c */ /* 0x082f700000001038 */
[----:B------:R-:W-:Y:S08]  /*1df0*/  HMMA.1688.F32 R24, R110, R120, R24 ;  /* 0x000000786e18723c */ /* 0x000ff00000001018 */
[-C--:B--2---:R-:W5:Y:S08]  /*1e00*/  HMMA.1688.F32 R52, R112, R118.reuse, R52 ;  /* 0x000000767034723c */ /* 0x084f700000001034 */
[----:B------:R-:W-:Y:S08]  /*1e10*/  HMMA.1688.F32 R20, R110, R118, R20 ;  /* 0x000000766e14723c */ /* 0x000ff00000001014 */
[-C--:B------:R-:W5:Y:S08]  /*1e20*/  HMMA.1688.F32 R48, R112, R108.reuse, R48 ;  /* 0x0000006c7030723c */ /* 0x080f700000001030 */
[----:B------:R-:W-:Y:S08]  /*1e30*/  HMMA.1688.F32 R16, R110, R108, R16 ;  /* 0x0000006c6e10723c */ /* 0x000ff00000001010 */
[-C--:B---3--:R-:W5:Y:S08]  /*1e40*/  HMMA.1688.F32 R44, R112, R124.reuse, R44 ;  /* 0x0000007c702c723c */ /* 0x088f70000000102c */
[----:B------:R-:W-:Y:S08]  /*1e50*/  HMMA.1688.F32 R12, R110, R124, R12 ;  /* 0x0000007c6e0c723c */ /* 0x000ff0000000100c */
[----:B------:R-:W-:Y:S08]  /*1e60*/  HMMA.1688.F32 R8, R110, R122, R8 ;  /* 0x0000007a6e08723c */ /* 0x000ff00000001008 */
[-C--:B----4-:R-:W5:Y:S08]  /*1e70*/  HMMA.1688.F32 R36, R112, R126.reuse, R36 ;  /* 0x0000007e7024723c */ /* 0x090f700000001024 */
[----:B------:R-:W5:Y:S08]  /*1e80*/  HMMA.1688.F32 R4, R110, R126, R4 ;  /* 0x0000007e6e04723c */ /* 0x000f700000001004 */
[----:B------:R5:W5:Y:S08]  /*1e90*/  HMMA.1688.F32 R64, R128, R117, R64 ;  /* 0x000000758040723c */ /* 0x000b700000001040 */
[----:B------:R5:W5:Y:S08]  /*1ea0*/  HMMA.1688.F32 R60, R128, R115, R60 ;  /* 0x00000073803c723c */ /* 0x000b70000000103c */
[----:B-----5:R5:W5:Y:S08]  /*1eb0*/  HMMA.1688.F32 R56, R128, R121, R56 ;  /* 0x000000798038723c */ /* 0x020b700000001038 */
[----:B------:R5:W5:Y:S08]  /*1ec0*/  HMMA.1688.F32 R52, R128, R119, R52 ;  /* 0x000000778034723c */ /* 0x000b700000001034 */
        /* <DEDUP_REMOVED lines=11> */
[----:B------:R5:W5:Y:S01]  /*1f80*/  HMMA.1688.F32 R4, R106, R127, R4 ;  /* 0x0000007f6a04723c */ /* 0x000b620000001004 */
[----:B------:R-:W-:Y:S05]  /*1f90*/  BAR.SYNC 0x0 ;  /* 0x0000000000007b1d */ /* 0x000fea0000000000 */
[----:B-----5:R-:W-:Y:S08]  /*1fa0*/  @!P1 BRA `(.L_x_20) ;  /* 0xffffee9000009947 */ /* 0x020ff0000383ffff */
[----:B------:R-:W-:Y:S01]  /*1fb0*/  FMUL R64, R64, c[0x0][0x180] ;  /* 0x0000600040407a20 */ /* 0x000fe20000400000 */
[----:B------:R-:W-:Y:S01]  /*1fc0*/  LEA.HI R0, R0, R103, RZ, 0x1b ;  /* 0x0000006700007211 */ /* 0x000fe200078fd8ff */
[----:B------:R-:W-:-:S02]  /*1fd0*/  FMUL R65, R65, c[0x0][0x180] ;  /* 0x0000600041417a20 */ /* 0x000fc40000400000 */
[----:B------:R-:W-:Y:S02]  /*1fe0*/  FMUL R67, R67, c[0x0][0x180] ;  /* 0x0000600043437a20 */ /* 0x000fe40000400000 */
[----:B------:R-:W-:Y:S02]  /*1ff0*/  FMUL R66, R66, c[0x0][0x180] ;  /* 0x0000600042427a20 */ /* 0x000fe40000400000 */
[----:B------:R-:W-:Y:S02]  /*2000*/  FMUL R61, R61, c[0x0][0x180] ;  /* 0x000060003d3d7a20 */ /* 0x000fe40000400000 */
[----:B------:R-:W-:Y:S01]  /*2010*/  FMUL R60, R60, c[0x0][0x180] ;  /* 0x000060003c3c7a20 */ /* 0x000fe20000400000 */
[----:B------:R-:W-:Y:S01]  /*2020*/  STS.64 [R2], R64 ;  /* 0x0000004002007388 */ /* 0x000fe20000000a00 */
[----:B------:R-:W-:Y:S02]  /*2030*/  FMUL R63, R63, c[0x0][0x180] ;  /* 0x000060003f3f7a20 */ /* 0x000fe40000400000 */
[----:B------:R-:W-:Y:S01]  /*2040*/  FMUL R62, R62, c[0x0][0x180] ;  /* 0x000060003e3e7a20 */ /* 0x000fe20000400000 */
[----:B------:R-:W-:Y:S01]  /*2050*/  STS.64 [R86], R66 ;  /* 0x0000004256007388 */ /* 0x000fe20000000a00 */
[----:B------:R-:W-:-:S02]  /*2060*/  FMUL R57, R57, c[0x0][0x180] ;  /* 0x0000600039397a20 */ /* 0x000fc40000400000 */
[----:B------:R-:W-:Y:S01]  /*2070*/  FMUL R56, R56, c[0x0][0x180] ;  /* 0x0000600038387a20 */ /* 0x000fe20000400000 */
[----:B------:R0:W-:Y:S01]  /*2080*/  STS.64 [R2+0x20], R60 ;  /* 0x0000203c02007388 */ /* 0x0001e20000000a00 */
[----:B------:R-:W-:Y:S02]  /*2090*/  FMUL R59, R59, c[0x0][0x180] ;  /* 0x000060003b3b7a20 */ /* 0x000fe40000400000 */
[----:B------:R-:W-:Y:S01]  /*20a0*/  FMUL R58, R58, c[0x0][0x180] ;  /* 0x000060003a3a7a20 */ /* 0x000fe20000400000 */
[----:B------:R-:W-:Y:S01]  /*20b0*/  STS.64 [R86+0x20], R62 ;  /* 0x0000203e56007388 */ /* 0x000fe20000000a00 */
[----:B------:R-:W-:Y:S02]  /*20c0*/  FMUL R53, R53, c[0x0][0x180] ;  /* 0x0000600035357a20 */ /* 0x000fe40000400000 */
[----:B------:R-:W-:Y:S01]  /*20d0*/  FMUL R52, R52, c[0x0][0x180] ;  /* 0x0000600034347a20 */ /* 0x000fe20000400000 */
[----:B------:R-:W-:Y:S01]  /*20e0*/  STS.64 [R3], R56 ;  /* 0x0000003803007388 */ /* 0x000fe20000000a00 */
[----:B------:R-:W-:-:S02]  /*20f0*/  FMUL R55, R55, c[0x0][0x180] ;  /* 0x0000600037377a20 */ /* 0x000fc40000400000 */
[----:B------:R-:W-:Y:S01]  /*2100*/  FMUL R54, R54, c[0x0][0x180] ;  /* 0x0000600036367a20 */ /* 0x000fe20000400000 */
[----:B------:R-:W-:Y:S01]  /*2110*/  STS.64 [R85], R58 ;  /* 0x0000003a55007388 */ /* 0x000fe20000000a00 */
[----:B------:R-:W-:Y:S01]  /*2120*/  FMUL R49, R49, c[0x0][0x180] ;  /* 0x0000600031317a20 */ /* 0x000fe20000400000 */
[----:B0-----:R-:W-:Y:S01]  /*2130*/  SHF.L.U32 R2, R104, 0x7, RZ ;  /* 0x0000000768027819 */ /* 0x001fe200000006ff */
[----:B------:R-:W-:Y:S01]  /*2140*/  FMUL R48, R48, c[0x0][0x180] ;  /* 0x0000600030307a20 */ /* 0x000fe20000400000 */
[----:B------:R0:W-:Y:S01]  /*2150*/  STS.64 [R3+0x20], R52 ;  /* 0x0000203403007388 */ /* 0x0001e20000000a00 */
[----:B------:R-:W-:Y:S01]  /*2160*/  FMUL R51, R51, c[0x0][0x180] ;  /* 0x0000600033337a20 */ /* 0x000fe20000400000 */
[----:B------:R-:W-:Y:S01]  /*2170*/  IADD3 R104, R104, c[0x0][0xc], RZ ;  /* 0x0000030068687a10 */ /* 0x000fe20007ffe0ff */
[----:B------:R-:W-:Y:S01]  /*2180*/  FMUL R50, R50, c[0x0][0x180] ;  /* 0x0000600032327a20 */ /* 0x000fe20000400000 */
[----:B------:R-:W-:Y:S01]  /*2190*/  STS.64 [R85+0x20], R54 ;  /* 0x0000203655007388 */ /* 0x000fe20000000a00 */
[----:B------:R-:W-:Y:S01]  /*21a0*/  FMUL R45, R45, c[0x0][0x180] ;  /* 0x000060002d2d7a20 */ /* 0x000fe20000400000 */
[----:B------:R-:W-:Y:S01]  /*21b0*/  SHF.R.U32.HI R103, RZ, 0x2, R104 ;  /* 0x00000002ff677819 */ /* 0x000fe20000011668 */
[----:B------:R-:W-:Y:S01]  /*21c0*/  FMUL R44, R44, c[0x0][0x180] ;  /* 0x000060002c2c7a20 */ /* 0x000fe20000400000 */
[----:B------:R-:W-:Y:S01]  /*21d0*/  STS.64 [R68], R48 ;  /* 0x0000003044007388 */ /* 0x000fe20000000a00 */
[----:B------:R-:W-:Y:S01]  /*21e0*/  FMUL R47, R47, c[0x0][0x180] ;  /* 0x000060002f2f7a20 */ /* 0x000fe20000400000 */
[----:B------:R-:W-:Y:S01]  /*21f0*/  LOP3.LUT R103, R103, 0x7fffff8, RZ, 0xc0, !PT ;  /* 0x07fffff867677812 */ /* 0x000fe200078ec0ff */
[----:B------:R-:W-:Y:S01]  /*2200*/  FMUL R46, R46, c[0x0][0x180] ;  /* 0x000060002e2e7a20 */ /* 0x000fe20000400000 */
[----:B------:R-:W-:Y:S01]  /*2210*/  STS.64 [R84], R50 ;  /* 0x0000003254007388 */ /* 0x000fe20000000a00 */
[----:B------:R-:W-:Y:S01]  /*2220*/  FMUL R41, R41, c[0x0][0x180] ;  /* 0x0000600029297a20 */ /* 0x000fe20000400000 */
[----:B0-----:R-:W-:Y:S01]  /*2230*/  LOP3.LUT R3, R2, 0xf80, RZ, 0xc0, !PT ;  /* 0x00000f8002037812 */ /* 0x001fe200078ec0ff */
[----:B------:R-:W-:Y:S01]  /*2240*/  FMUL R40, R40, c[0x0][0x180] ;  /* 0x0000600028287a20 */ /* 0x000fe20000400000 */
[----:B------:R-:W-:Y:S01]  /*2250*/  STS.64 [R68+0x20], R44 ;  /* 0x0000202c44007388 */ /* 0x000fe20000000a00 */
[----:B------:R-:W-:Y:S01]  /*2260*/  FMUL R43, R43, c[0x0][0x180] ;  /* 0x000060002b2b7a20 */ /* 0x000fe20000400000 */
[----:B------:R-:W-:Y:S01]  /*2270*/  LEA R0, R0, R3, 0x10 ;  /* 0x0000000300007211 */ /* 0x000fe200078e80ff */
[----:B------:R-:W-:Y:S01]  /*2280*/  FMUL R42, R42, c[0x0][0x180] ;  /* 0x000060002a2a7a20 */ /* 0x000fe20000400000 */
[----:B------:R-:W-:Y:S01]  /*2290*/  STS.64 [R84+0x20], R46 ;  /* 0x0000202e54007388 */ /* 0x000fe20000000a00 */
[----:B------:R-:W-:Y:S01]  /*22a0*/  FMUL R37, R37, c[0x0][0x180] ;  /* 0x0000600025257a20 */ /* 0x000fe20000400000 */
[----:B------:R-:W-:Y:S01]  /*22b0*/  LEA R2, P1, R0, c[0x0][0x178], 0x2 ;  /* 0x00005e0000027a11 */ /* 0x000fe200078210ff */
[----:B------:R-:W-:Y:S01]  /*22c0*/  FMUL R36, R36, c[0x0][0x180] ;  /* 0x0000600024247a20 */ /* 0x000fe20000400000 */
[----:B------:R-:W-:Y:S01]  /*22d0*/  STS.64 [R69], R40 ;  /* 0x0000002845007388 */ /* 0x000fe20000000a00 */
[----:B------:R-:W-:Y:S01]  /*22e0*/  FMUL R39, R39, c[0x0][0x180] ;  /* 0x0000600027277a20 */ /* 0x000fe20000400000 */
[----:B------:R-:W-:Y:S01]  /*22f0*/  LEA.HI.X R0, R0, c[0x0][0x17c], RZ, 0x2, P1 ;  /* 0x00005f0000007a11 */ /* 0x000fe200008f14ff */
[----:B------:R-:W-:Y:S01]  /*2300*/  FMUL R38, R38, c[0x0][0x180] ;  /* 0x0000600026267a20 */ /* 0x000fe20000400000 */
[----:B------:R-:W-:Y:S01]  /*2310*/  STS.64 [R83], R42 ;  /* 0x0000002a53007388 */ /* 0x000fe20000000a00 */
[----:B------:R-:W-:Y:S01]  /*2320*/  FMUL R33, R33, c[0x0][0x180] ;  /* 0x0000600021217a20 */ /* 0x000fe20000400000 */
[----:B------:R-:W-:Y:S01]  /*2330*/  LEA R2, P1, R87, R2, 0x4 ;  /* 0x0000000257027211 */ /* 0x000fe200078220ff */
[----:B------:R-:W-:Y:S01]  /*2340*/  FMUL R32, R32, c[0x0][0x180] ;  /* 0x0000600020207a20 */ /* 0x000fe20000400000 */
[----:B------:R0:W-:Y:S01]  /*2350*/  STS.64 [R69+0x20], R36 ;  /* 0x0000202445007388 */ /* 0x0001e20000000a00 */
[----:B------:R-:W-:Y:S01]  /*2360*/  FMUL R35, R35, c[0x0][0x180] ;  /* 0x0000600023237a20 */ /* 0x000fe20000400000 */
[----:B------:R-:W-:Y:S01]  /*2370*/  LEA.HI.X R3, R87, R0, RZ, 0x4, P1 ;  /* 0x0000000057037211 */ /* 0x000fe200008f24ff */
[----:B------:R-:W-:Y:S01]  /*2380*/  FMUL R34, R34, c[0x0][0x180] ;  /* 0x0000600022227a20 */ /* 0x000fe20000400000 */
[----:B------:R-:W-:Y:S01]  /*2390*/  STS.64 [R83+0x20], R38 ;  /* 0x0000202653007388 */ /* 0x000fe20000000a00 */
[----:B------:R-:W-:Y:S01]  /*23a0*/  FMUL R29, R29, c[0x0][0x180] ;  /* 0x000060001d1d7a20 */ /* 0x000fe20000400000 */
[----:B------:R-:W-:Y:S01]  /*23b0*/  ISETP.GE.U32.AND P1, PT, R103, 0x100, PT ;  /* 0x000001006700780c */ /* 0x000fe20003f26070 */
[----:B------:R-:W-:Y:S01]  /*23c0*/  FMUL R28, R28, c[0x0][0x180] ;  /* 0x000060001c1c7a20 */ /* 0x000fe20000400000 */
[----:B------:R-:W-:Y:S01]  /*23d0*/  STS.64 [R70], R32 ;  /* 0x0000002046007388 */ /* 0x000fe20000000a00 */
[----:B------:R-:W-:-:S02]  /*23e0*/  FMUL R31, R31, c[0x0][0x180] ;  /* 0x000060001f1f7a20 */ /* 0x000fc40000400000 */
[----:B------:R-:W-:Y:S01]  /*23f0*/  FMUL R30, R30, c[0x0][0x180] ;  /* 0x000060001e1e7a20 */ /* 0x000fe20000400000 */
[----:B------:R-:W-:Y:S01]  /*2400*/  STS.64 [R82], R34 ;  /* 0x0000002252007388 */ /* 0x000fe20000000a00 */
[----:B------:R-:W-:Y:S01]  /*2410*/  FMUL R25, R25, c[0x0][0x180] ;  /* 0x0000600019197a20 */ /* 0x000fe20000400000 */
[----:B0-----:R-:W-:Y:S01]  /*2420*/  SHF.R.U32.HI R69, RZ, 0x5, R104 ;  /* 0x00000005ff457819 */ /* 0x001fe20000011668 */
[----:B------:R-:W-:Y:S01]  /*2430*/  FMUL R24, R24, c[0x0][0x180] ;  /* 0x0000600018187a20 */ /* 0x000fe20000400000 */
[----:B------:R-:W-:Y:S01]  /*2440*/  STS.64 [R70+0x20], R28 ;  /* 0x0000201c46007388 */ /* 0x000fe20000000a00 */
[----:B------:R-:W-:Y:S02]  /*2450*/  FMUL R27, R27, c[0x0][0x180] ;  /* 0x000060001b1b7a20 */ /* 0x000fe40000400000 */
[----:B------:R-:W-:Y:S01]  /*2460*/  FMUL R26, R26, c[0x0][0x180] ;  /* 0x000060001a1a7a20 */ /* 0x000fe20000400000 */
[----:B------:R-:W-:Y:S01]  /*2470*/  STS.64 [R82+0x20], R30 ;  /* 0x0000201e52007388 */ /* 0x000fe20000000a00 */
[----:B------:R-:W-:-:S02]  /*2480*/  FMUL R21, R21, c[0x0][0x180] ;  /* 0x0000600015157a20 */ /* 0x000fc40000400000 */
[----:B------:R-:W-:Y:S01]  /*2490*/  FMUL R20, R20, c[0x0][0x180] ;  /* 0x0000600014147a20 */ /* 0x000fe20000400000 */
[----:B------:R-:W-:Y:S01]  /*24a0*/  STS.64 [R71], R24 ;  /* 0x0000001847007388 */ /* 0x000fe20000000a00 */
[----:B------:R-:W-:Y:S02]  /*24b0*/  FMUL R23, R23, c[0x0][0x180] ;  /* 0x0000600017177a20 */ /* 0x000fe40000400000 */
[----:B------:R-:W-:Y:S01]  /*24c0*/  FMUL R22, R22, c[0x0][0x180] ;  /* 0x0000600016167a20 */ /* 0x000fe20000400000 */
[----:B------:R-:W-:Y:S01]  /*24d0*/  STS.64 [R81], R26 ;  /* 0x0000001a51007388 */ /* 0x000fe20000000a00 */
[----:B------:R-:W-:Y:S02]  /*24e0*/  FMUL R17, R17, c[0x0][0x180] ;  /* 0x0000600011117a20 */ /* 0x000fe40000400000 */
[----:B------:R-:W-:Y:S01]  /*24f0*/  FMUL R16, R16, c[0x0][0x180] ;  /* 0x0000600010107a20 */ /* 0x000fe20000400000 */
[----:B------:R-:W-:Y:S01]  /*2500*/  STS.64 [R71+0x20], R20 ;  /* 0x0000201447007388 */ /* 0x000fe20000000a00 */
[----:B------:R-:W-:-:S02]  /*2510*/  FMUL R19, R19, c[0x0][0x180] ;  /* 0x0000600013137a20 */ /* 0x000fc40000400000 */
[----:B------:R-:W-:Y:S01]  /*2520*/  FMUL R18, R18, c[0x0][0x180] ;  /* 0x0000600012127a20 */ /* 0x000fe20000400000 */
[----:B------:R-:W-:Y:S01]  /*2530*/  STS.64 [R81+0x20], R22 ;  /* 0x0000201651007388 */ /* 0x000fe20000000a00 */
        /* <DEDUP_REMOVED lines=8> */
[----:B------:R-:W-:Y:S01]  /*25c0*/  STS.64 [R72+0x20], R12 ;  /* 0x0000200c48007388 */ /* 0x000fe20000000a00 */
        /* <DEDUP_REMOVED lines=8> */
[----:B------:R-:W-:Y:S04]  /*2650*/  STS.64 [R79], R10 ;  /* 0x0000000a4f007388 */ /* 0x000fe80000000a00 */
[----:B------:R-:W-:Y:S04]  /*2660*/  STS.64 [R73+0x20], R4 ;  /* 0x0000200449007388 */ /* 0x000fe80000000a00 */
[----:B------:R-:W-:Y:S04]  /*2670*/  STS.64 [R79+0x20], R6 ;  /* 0x000020064f007388 */ /* 0x000fe80000000a00 */
[----:B------:R-:W-:Y:S05]  /*2680*/  BAR.SYNC 0x0 ;  /* 0x0000000000007b1d */ /* 0x000fea0000000000 */
[----:B------:R-:W0:Y:S08]  /*2690*/  LDS.U.128 R64, [R101] ;  /* 0x0000000065407984 */ /* 0x000e300000001c00 */
[----:B------:R-:W1:Y:S08]  /*26a0*/  LDS.U.128 R60, [R101+0x200] ;  /* 0x00020000653c7984 */ /* 0x000e700000001c00 */
[----:B------:R-:W2:Y:S08]  /*26b0*/  LDS.U.128 R56, [R101+0x400] ;  /* 0x0004000065387984 */ /* 0x000eb00000001c00 */
[----:B------:R-:W3:Y:S08]  /*26c0*/  LDS.U.128 R52, [R101+0x600] ;  /* 0x0006000065347984 */ /* 0x000ef00000001c00 */
[----:B------:R-:W4:Y:S08]  /*26d0*/  LDS.U.128 R48, [R101+0x800] ;  /* 0x0008000065307984 */ /* 0x000f300000001c00 */
[----:B------:R-:W0:Y:S08]  /*26e0*/  LDS.U.128 R44, [R101+0xa00] ;  /* 0x000a0000652c7984 */ /* 0x000e300000001c00 */
[----:B------:R-:W0:Y:S08]  /*26f0*/  LDS.U.128 R40, [R101+0xc00] ;  /* 0x000c000065287984 */ /* 0x000e300000001c00 */
[----:B------:R-:W0:Y:S08]  /*2700*/  LDS.U.128 R36, [R101+0xe00] ;  /* 0x000e000065247984 */ /* 0x000e300000001c00 */
[----:B------:R-:W0:Y:S08]  /*2710*/  LDS.U.128 R32, [R101+0x1000] ;  /* 0x0010000065207984 */ /* 0x000e300000001c00 */
[----:B------:R-:W0:Y:S08]  /*2720*/  LDS.U.128 R28, [R101+0x1200] ;  /* 0x00120000651c7984 */ /* 0x000e300000001c00 */
[----:B------:R-:W0:Y:S08]  /*2730*/  LDS.U.128 R24, [R101+0x1400] ;  /* 0x0014000065187984 */ /* 0x000e300000001c00 */
[----:B------:R-:W0:Y:S08]  /*2740*/  LDS.U.128 R20, [R101+0x1600] ;  /* 0x0016000065147984 */ /* 0x000e300000001c00 */
[----:B------:R-:W2:Y:S08]  /*2750*/  LDS.U.128 R16, [R101+0x1800] ;  /* 0x0018000065107984 */ /* 0x000eb00000001c00 */
[----:B------:R-:W4:Y:S08]  /*2760*/  LDS.U.128 R12, [R101+0x1a00] ;  /* 0x001a0000650c7984 */ /* 0x000f300000001c00 */
[----:B------:R-:W4:Y:S08]  /*2770*/  LDS.U.128 R8, [R101+0x1c00] ;  /* 0x001c000065087984 */ /* 0x000f300000001c00 */
[----:B------:R-:W4:Y:S08]  /*2780*/  LDS.U.128 R4, [R101+0x1e00] ;  /* 0x001e000065047984 */ /* 0x000f300000001c00 */
[----:B0-----:R-:W-:Y:S04]  /*2790*/  STG.E.128.SYS [R2], R64 ;  /* 0x0000004002007386 */ /* 0x001fe8000010ed00 */
[----:B-1----:R-:W-:Y:S04]  /*27a0*/  STG.E.128.SYS [R2+0x4000], R60 ;  /* 0x0040003c02007386 */ /* 0x002fe8000010ed00 */
[----:B--2---:R-:W-:Y:S04]  /*27b0*/  STG.E.128.SYS [R2+0x8000], R56 ;  /* 0x0080003802007386 */ /* 0x004fe8000010ed00 */
[----:B---3--:R-:W-:Y:S04]  /*27c0*/  STG.E.128.SYS [R2+0xc000], R52 ;  /* 0x00c0003402007386 */ /* 0x008fe8000010ed00 */
[----:B----4-:R-:W-:Y:S04]  /*27d0*/  STG.E.128.SYS [R2+0x10000], R48 ;  /* 0x0100003002007386 */ /* 0x010fe8000010ed00 */
[----:B------:R-:W-:Y:S04]  /*27e0*/  STG.E.128.SYS [R2+0x14000], R44 ;  /* 0x0140002c02007386 */ /* 0x000fe8000010ed00 */
        /* <DEDUP_REMOVED lines=10> */
[----:B------:R-:W-:Y:S05]  /*2890*/  BAR.SYNC 0x0 ;  /* 0x0000000000007b1d */ /* 0x000fea0000000000 */
[----:B------:R-:W-:Y:S05]  /*28a0*/  @!P1 BRA `(.L_x_21) ;  /* 0xffffda6000009947 */ /* 0x000fea000383ffff */
[----:B------:R-:W-:Y:S05]  /*28b0*/  EXIT ;  /* 0x000000000000794d */ /* 0x000fea0003800000 */
        .weak           $_Z12compute_gemmPK6__halfS1_PKfPfff$__cuda_sm3x_div_rn_noftz_f32
        .type           $_Z12compute_gemmPK6__halfS1_PKfPfff$__cuda_sm3x_div_rn_noftz_f32,@function
        .size           $_Z12compute_gemmPK6__halfS1_PKfPfff$__cuda_sm3x_div_rn_noftz_f32,($_Z12compute_gemmPK6__halfS1_PKfPfff$__cuda_sm3x_div_rn_noftz_f32_slowpath - $_Z12compute_gemmPK6__halfS1_PKfPfff$__cuda_sm3x_div_rn_noftz_f32)
$_Z12compute_gemmPK6__halfS1_PKfPfff$__cuda_sm3x_div_rn_noftz_f32:
[----:B------:R-:W-:Y:S02]  /*28c0*/  ULDC UR4, c[0x0][0x184] ;  /* 0x0000610000047ab9 */ /* 0x000fe40000000800 */
[----:B------:R-:W-:-:S06]  /*28d0*/  IMAD.U32 R2, RZ, RZ, UR4 ;  /* 0x00000004ff027e24 */ /* 0x000fcc000f8e00ff */
[----:B------:R-:W0:Y:S02]  /*28e0*/  FCHK P0, R2, c[0x0][0x180] ;  /* 0x0000600002007b02 */ /* 0x000e240000000000 */
[----:B0-----:R-:W-:Y:S05]  /*28f0*/  @P0 BRA `(.L_x_22) ;  /* 0x000000c000000947 */ /* 0x001fea0003800000 */
[----:B------:R-:W0:Y:S01]  /*2900*/  MUFU.RCP R2, c[0x0][0x180] ;  /* 0x0000600000027b08 */ /* 0x000e220000001000 */
[----:B------:R-:W-:-:S04]  /*2910*/  FADD.FTZ R3, -RZ, -c[0x0][0x180] ;  /* 0x80006000ff037621 */ /* 0x000fc80000010100 */
[----:B0-----:R-:W-:-:S04]  /*2920*/  FFMA R7, R2, R3, 1 ;  /* 0x3f80000002077423 */ /* 0x001fc80000000003 */
[----:B------:R-:W-:-:S04]  /*2930*/  FFMA R7, R2, R7, R2 ;  /* 0x0000000702077223 */ /* 0x000fc80000000002 */
[----:B------:R-:W-:-:S04]  /*2940*/  FFMA R2, R7, c[0x0][0x184], RZ ;  /* 0x0000610007027a23 */ /* 0x000fc800000000ff */
[----:B------:R-:W-:-:S04]  /*2950*/  FFMA R6, R3, R2, c[0x0][0x184] ;  /* 0x0000610003067623 */ /* 0x000fc80000000002 */
[----:B------:R-:W-:Y:S01]  /*2960*/  FFMA R6, R7, R6, R2 ;  /* 0x0000000607067223 */ /* 0x000fe20000000002 */
[----:B------:R-:W-:-:S03]  /*2970*/  MOV R2, R13 ;  /* 0x0000000d00027202 */ /* 0x000fc60000000f00 */
[----:B------:R-:W-:-:S04]  /*2980*/  FFMA R3, R3, R6, c[0x0][0x184] ;  /* 0x0000610003037623 */ /* 0x000fc80000000006 */
[----:B------:R-:W-:Y:S01]  /*2990*/  FFMA R76, R7, R3, R6 ;  /* 0x00000003074c7223 */ /* 0x000fe20000000006 */
[----:B------:R-:W-:-:S06]  /*29a0*/  MOV R3, 0x0 ;  /* 0x0000000000037802 */ /* 0x000fcc0000000f00 */
[----:B------:R-:W-:Y:S05]  /*29b0*/  RET.REL.NODEC R2 `(_Z12compute_gemmPK6__halfS1_PKfPfff) ;  /* 0xffffd64002007950 */ /* 0x000fea0003c3ffff */
.L_x_22:
[----:B------:R-:W-:-:S08]  /*29c0*/  MOV R11, 0x29e0 ;  /* 0x000029e0000b7802 */ /* 0x000fd00000000f00 */
[----:B------:R-:W-:Y:S05]  /*29d0*/  CALL.REL.NOINC `($_Z12compute_gemmPK6__halfS1_PKfPfff$__cuda_sm3x_div_rn_noftz_f32_slowpath) ;  /* 0x0000004000007944 */ /* 0x000fea0003c00000 */
[----:B------:R-:W-:Y:S01]  /*29e0*/  MOV R2, R13 ;  /* 0x0000000d00027202 */ /* 0x000fe20000000f00 */
[----:B------:R-:W-:Y:S01]  /*29f0*/  IMAD.MOV.U32 R76, RZ, RZ, R6 ;  /* 0x000000ffff4c7224 */ /* 0x000fe200078e0006 */
[----:B------:R-:W-:-:S06]  /*2a00*/  MOV R3, 0x0 ;  /* 0x0000000000037802 */ /* 0x000fcc0000000f00 */
[----:B------:R-:W-:Y:S05]  /*2a10*/  RET.REL.NODEC R2 `(_Z12compute_gemmPK6__halfS1_PKfPfff) ;  /* 0xffffd5e002007950 */ /* 0x000fea0003c3ffff */
        .weak           $_Z12compute_gemmPK6__halfS1_PKfPfff$__cuda_sm3x_div_rn_noftz_f32_slowpath
        .type           $_Z12compute_gemmPK6__halfS1_PKfPfff$__cuda_sm3x_div_rn_noftz_f32_slowpath,@function
        .size           $_Z12compute_gemmPK6__halfS1_PKfPfff$__cuda_sm3x_div_rn_noftz_f32_slowpath,(.L_x_33 - $_Z12compute_gemmPK6__halfS1_PKfPfff$__cuda_sm3x_div_rn_noftz_f32_slowpath)
$_Z12compute_gemmPK6__halfS1_PKfPfff$__cuda_sm3x_div_rn_noftz_f32_slowpath:
[----:B------:R-:W-:Y:S01]  /*2a20*/  IMAD.MOV.U32 R14, RZ, RZ, c[0x0][0x180] ;  /* 0x00006000ff0e7624 */ /* 0x000fe200078e00ff */
[----:B------:R-:W-:Y:S01]  /*2a30*/  MOV R9, c[0x0][0x184] ;  /* 0x0000610000097a02 */ /* 0x000fe20000000f00 */
[----:B------:R-:W-:Y:S01]  /*2a40*/  IMAD.MOV.U32 R7, RZ, RZ, c[0x0][0x180] ;  /* 0x00006000ff077624 */ /* 0x000fe200078e00ff */
[----:B------:R-:W-:Y:S02]  /*2a50*/  MOV R6, c[0x0][0x184] ;  /* 0x0000610000067a02 */ /* 0x000fe40000000f00 */
[----:B------:R-:W-:Y:S02]  /*2a60*/  SHF.R.U32.HI R3, RZ, 0x17, R14 ;  /* 0x00000017ff037819 */ /* 0x000fe4000001160e */
[----:B------:R-:W-:Y:S02]  /*2a70*/  SHF.R.U32.HI R2, RZ, 0x17, R9 ;  /* 0x00000017ff027819 */ /* 0x000fe40000011609 */
[----:B------:R-:W-:Y:S02]  /*2a80*/  LOP3.LUT R3, R3, 0xff, RZ, 0xc0, !PT ;  /* 0x000000ff03037812 */ /* 0x000fe400078ec0ff */
[----:B------:R-:W-:-:S02]  /*2a90*/  LOP3.LUT R2, R2, 0xff, RZ, 0xc0, !PT ;  /* 0x000000ff02027812 */ /* 0x000fc400078ec0ff */
[----:B------:R-:W-:Y:S02]  /*2aa0*/  IADD3 R12, R3, -0x1, RZ ;  /* 0xffffffff030c7810 */ /* 0x000fe40007ffe0ff */
[----:B------:R-:W-:Y:S02]  /*2ab0*/  IADD3 R10, R2, -0x1, RZ ;  /* 0xffffffff020a7810 */ /* 0x000fe40007ffe0ff */
[----:B------:R-:W-:-:S04]  /*2ac0*/  ISETP.GT.U32.AND P0, PT, R12, 0xfd, PT ;  /* 0x000000fd0c00780c */ /* 0x000fc80003f04070 */
[----:B------:R-:W-:-:S12]  /*2ad0*/  ISETP.GT.U32.OR P0, PT, R10, 0xfd, P0 ;  /* 0x000000fd0a00780c */ /* 0x000fd80000704470 */
[----:B------:R-:W-:Y:S01]  /*2ae0*/  @!P0 MOV R8, RZ ;  /* 0x000000ff00088202 */ /* 0x000fe20000000f00 */
[----:B------:R-:W-:Y:S07]  /*2af0*/  @!P0 BRA `(.L_x_23) ;  /* 0x0000017000008947 */ /* 0x000fee0003800000 */
[----:B------:R-:W-:Y:S02]  /*2b00*/  FSETP.GTU.FTZ.AND P0, PT, |R9|, +INF , PT ;  /* 0x7f8000000900780b */ /* 0x000fe40003f1c200 */
[----:B------:R-:W-:-:S04]  /*2b10*/  FSETP.GTU.FTZ.AND P1, PT, |R14|, +INF , PT ;  /* 0x7f8000000e00780b */ /* 0x000fc80003f3c200 */
[----:B------:R-:W-:-:S12]  /*2b20*/  PLOP3.LUT P0, PT, P0, P1, PT, 0xa8, 0x0 ;  /* 0x000000000000781c */ /* 0x000fd80000703570 */
[----:B------:R-:W-:Y:S05]  /*2b30*/  @P0 BRA `(.L_x_24) ;  /* 0x0000059000000947 */ /* 0x000fea0003800000 */
[----:B------:R-:W-:-:S12]  /*2b40*/  LOP3.LUT P0, RZ, R7, 0x7fffffff, R6, 0xc8, !PT ;  /* 0x7fffffff07ff7812 */ /* 0x000fd8000780c806 */
[----:B------:R-:W-:Y:S05]  /*2b50*/  @!P0 BRA `(.L_x_25) ;  /* 0x0000053000008947 */ /* 0x000fea0003800000 */
[C---:B------:R-:W-:Y:S02]  /*2b60*/  FSETP.NEU.FTZ.AND P2, PT, |R9|.reuse, +INF , PT ;  /* 0x7f8000000900780b */ /* 0x040fe40003f5d200 */
[----:B------:R-:W-:Y:S02]  /*2b70*/  FSETP.NEU.FTZ.AND P1, PT, |R14|, +INF , PT ;  /* 0x7f8000000e00780b */ /* 0x000fe40003f3d200 */
[----:B------:R-:W-:-:S10]  /*2b80*/  FSETP.NEU.FTZ.AND P0, PT, |R9|, +INF , PT ;  /* 0x7f8000000900780b */ /* 0x000fd40003f1d200 */
[----:B------:R-:W-:Y:S05]  /*2b90*/  @!P1 BRA !P2, `(.L_x_25) ;  /* 0x000004f000009947 */ /* 0x000fea0005000000 */
[----:B------:R-:W-:-:S04]  /*2ba0*/  LOP3.LUT P2, RZ, R6, 0x7fffffff, RZ, 0xc0, !PT ;  /* 0x7fffffff06ff7812 */ /* 0x000fc8000784c0ff */
[----:B------:R-:W-:-:S12]  /*2bb0*/  PLOP3.LUT P1, PT, P1, P2, PT, 0x2a, 0x0 ;  /* 0x000000000000781c */ /* 0x000fd80000f24572 */
[----:B------:R-:W-:Y:S05]  /*2bc0*/  @P1 BRA `(.L_x_26) ;  /* 0x0000048000001947 */ /* 0x000fea0003800000 */
[----:B------:R-:W-:-:S04]  /*2bd0*/  LOP3.LUT P1, RZ, R7, 0x7fffffff, RZ, 0xc0, !PT ;  /* 0x7fffffff07ff7812 */ /* 0x000fc8000782c0ff */
[----:B------:R-:W-:-:S12]  /*2be0*/  PLOP3.LUT P0, PT, P0, P1, PT, 0x2a, 0x0 ;  /* 0x000000000000781c */ /* 0x000fd80000702572 */
[----:B------:R-:W-:Y:S05]  /*2bf0*/  @P0 BRA `(.L_x_27) ;  /* 0x0000040000000947 */ /* 0x000fea0003800000 */
[----:B------:R-:W-:Y:S02]  /*2c00*/  ISETP.GE.AND P0, PT, R10, RZ, PT ;  /* 0x000000ff0a00720c */ /* 0x000fe40003f06270 */
[----:B------:R-:W-:-:S10]  /*2c10*/  ISETP.GE.AND P1, PT, R12, RZ, PT ;  /* 0x000000ff0c00720c */ /* 0x000fd40003f26270 */
[----:B------:R-:W-:Y:S01]  /*2c20*/  @!P0 IMAD.MOV.U32 R8, RZ, RZ, -0x40 ;  /* 0xffffffc0ff088424 */ /* 0x000fe200078e00ff */
[----:B------:R-:W-:Y:S01]  /*2c30*/  @P0 MOV R8, RZ ;  /* 0x000000ff00080202 */ /* 0x000fe20000000f00 */
[----:B------:R-:W-:Y:S02]  /*2c40*/  @!P0 FFMA R6, R9, 1.84467440737095516160e+19, RZ ;  /* 0x5f80000009068823 */ /* 0x000fe400000000ff */
[----:B------:R-:W-:Y:S01]  /*2c50*/  @!P1 FFMA R7, R14, 1.84467440737095516160e+19, RZ ;  /* 0x5f8000000e079823 */ /* 0x000fe200000000ff */
[----:B------:R-:W-:-:S08]  /*2c60*/  @!P1 IADD3 R8, R8, 0x40, RZ ;  /* 0x0000004008089810 */ /* 0x000fd00007ffe0ff */
.L_x_23:
[----:B------:R-:W-:Y:S02]  /*2c70*/  LEA R10, R3, 0xc0800000, 0x17 ;  /* 0xc0800000030a7811 */ /* 0x000fe400078eb8ff */
[----:B------:R-:W-:Y:S02]  /*2c80*/  IADD3 R2, R2, -0x7f, RZ ;  /* 0xffffff8102027810 */ /* 0x000fe40007ffe0ff */
[----:B------:R-:W-:Y:S02]  /*2c90*/  IADD3 R10, -R10, R7, RZ ;  /* 0x000000070a0a7210 */ /* 0x000fe40007ffe1ff */
[C---:B------:R-:W-:Y:S01]  /*2ca0*/  IADD3 R3, R2.reuse, 0x7f, -R3 ;  /* 0x0000007f02037810 */ /* 0x040fe20007ffe803 */
[----:B------:R-:W-:-:S02]  /*2cb0*/  IMAD R6, R2, -0x800000, R6 ;  /* 0xff80000002067824 */ /* 0x000fc400078e0206 */
[----:B------:R-:W-:Y:S01]  /*2cc0*/  FADD.FTZ R9, -R10, -RZ ;  /* 0x800000ff0a097221 */ /* 0x000fe20000010100 */
[----:B------:R-:W0:Y:S01]  /*2cd0*/  MUFU.RCP R7, R10 ;  /* 0x0000000a00077308 */ /* 0x000e220000001000 */
[----:B------:R-:W-:Y:S02]  /*2ce0*/  IADD3 R3, R3, R8, RZ ;  /* 0x0000000803037210 */ /* 0x000fe40007ffe0ff */
[----:B0-----:R-:W-:-:S04]  /*2cf0*/  FFMA R12, R7, R9, 1 ;  /* 0x3f800000070c7423 */ /* 0x001fc80000000009 */
[----:B------:R-:W-:-:S04]  /*2d00*/  FFMA R15, R7, R12, R7 ;  /* 0x0000000c070f7223 */ /* 0x000fc80000000007 */
[----:B------:R-:W-:-:S04]  /*2d10*/  FFMA R7, R6, R15, RZ ;  /* 0x0000000f06077223 */ /* 0x000fc800000000ff */
[----:B------:R-:W-:-:S04]  /*2d20*/  FFMA R12, R9, R7, R6 ;  /* 0x00000007090c7223 */ /* 0x000fc80000000006 */
[----:B------:R-:W-:-:S04]  /*2d30*/  FFMA R12, R15, R12, R7 ;  /* 0x0000000c0f0c7223 */ /* 0x000fc80000000007 */
[----:B------:R-:W-:-:S04]  /*2d40*/  FFMA R9, R9, R12, R6 ;  /* 0x0000000c09097223 */ /* 0x000fc80000000006 */
[----:B------:R-:W-:-:S05]  /*2d50*/  FFMA R6, R15, R9, R12 ;  /* 0x000000090f067223 */ /* 0x000fca000000000c */
[----:B------:R-:W-:-:S04]  /*2d60*/  SHF.R.U32.HI R2, RZ, 0x17, R6 ;  /* 0x00000017ff027819 */ /* 0x000fc80000011606 */
[----:B------:R-:W-:-:S05]  /*2d70*/  LOP3.LUT R2, R2, 0xff, RZ, 0xc0, !PT ;  /* 0x000000ff02027812 */ /* 0x000fca00078ec0ff */
[----:B------:R-:W-:-:S05]  /*2d80*/  IMAD.IADD R10, R2, 0x1, R3 ;  /* 0x00000001020a7824 */ /* 0x000fca00078e0203 */
[----:B------:R-:W-:-:S04]  /*2d90*/  IADD3 R2, R10, -0x1, RZ ;  /* 0xffffffff0a027810 */ /* 0x000fc80007ffe0ff */
[----:B------:R-:W-:-:S12]  /*2da0*/  ISETP.GE.U32.AND P0, PT, R2, 0xfe, PT ;  /* 0x000000fe0200780c */ /* 0x000fd80003f06070 */
[----:B------:R-:W-:Y:S05]  /*2db0*/  @!P0 BRA `(.L_x_28) ;  /* 0x0000020000008947 */ /* 0x000fea0003800000 */
[----:B------:R-:W-:-:S12]  /*2dc0*/  ISETP.GT.AND P0, PT, R10, 0xfe, PT ;  /* 0x000000fe0a00780c */ /* 0x000fd80003f04270 */
[----:B------:R-:W-:Y:S05]  /*2dd0*/  @P0 BRA `(.L_x_29) ;  /* 0x000001b000000947 */ /* 0x000fea0003800000 */
[----:B------:R-:W-:-:S12]  /*2de0*/  ISETP.GE.AND P0, PT, R10, 0x1, PT ;  /* 0x000000010a00780c */ /* 0x000fd80003f06270 */
[----:B------:R-:W-:Y:S05]  /*2df0*/  @P0 BRA `(.L_x_30) ;  /* 0x000001d000000947 */ /* 0x000fea0003800000 */
[----:B------:R-:W-:Y:S02]  /*2e00*/  ISETP.GE.AND P0, PT, R10, -0x18, PT ;  /* 0xffffffe80a00780c */ /* 0x000fe40003f06270 */
[----:B------:R-:W-:-:S10]  /*2e10*/  LOP3.LUT R6, R6, 0x80000000, RZ, 0xc0, !PT ;  /* 0x8000000006067812 */ /* 0x000fd400078ec0ff */
[----:B------:R-:W-:Y:S05]  /*2e20*/  @!P0 BRA `(.L_x_30) ;  /* 0x000001a000008947 */ /* 0x000fea0003800000 */
[CCC-:B------:R-:W-:Y:S01]  /*2e30*/  FFMA.RZ R2, R15.reuse, R9.reuse, R12.reuse ;  /* 0x000000090f027223 */ /* 0x1c0fe2000000c00c */
[C---:B------:R-:W-:Y:S01]  /*2e40*/  IADD3 R8, R10.reuse, 0x20, RZ ;  /* 0x000000200a087810 */ /* 0x040fe20007ffe0ff */
[CCC-:B------:R-:W-:Y:S01]  /*2e50*/  FFMA.RM R3, R15.reuse, R9.reuse, R12.reuse ;  /* 0x000000090f037223 */ /* 0x1c0fe2000000400c */
[----:B------:R-:W-:Y:S02]  /*2e60*/  ISETP.NE.AND P2, PT, R10, RZ, PT ;  /* 0x000000ff0a00720c */ /* 0x000fe40003f45270 */
[----:B------:R-:W-:Y:S01]  /*2e70*/  LOP3.LUT R7, R2, 0x7fffff, RZ, 0xc0, !PT ;  /* 0x007fffff02077812 */ /* 0x000fe200078ec0ff */
[----:B------:R-:W-:Y:S01]  /*2e80*/  FFMA.RP R2, R15, R9, R12 ;  /* 0x000000090f027223 */ /* 0x000fe2000000800c */
[C---:B------:R-:W-:Y:S02]  /*2e90*/  ISETP.NE.AND P1, PT, R10.reuse, RZ, PT ;  /* 0x000000ff0a00720c */ /* 0x040fe40003f25270 */
[----:B------:R-:W-:Y:S02]  /*2ea0*/  LOP3.LUT R7, R7, 0x800000, RZ, 0xfc, !PT ;  /* 0x0080000007077812 */ /* 0x000fe400078efcff */
[----:B------:R-:W-:-:S02]  /*2eb0*/  IADD3 R9, -R10, RZ, RZ ;  /* 0x000000ff0a097210 */ /* 0x000fc40007ffe1ff */
[----:B------:R-:W-:Y:S02]  /*2ec0*/  SHF.L.U32 R8, R7, R8, RZ ;  /* 0x0000000807087219 */ /* 0x000fe400000006ff */
[----:B------:R-:W-:Y:S02]  /*2ed0*/  FSETP.NEU.FTZ.AND P0, PT, R2, R3, PT ;  /* 0x000000030200720b */ /* 0x000fe40003f1d000 */
[----:B------:R-:W-:Y:S02]  /*2ee0*/  SEL R2, R9, RZ, P2 ;  /* 0x000000ff09027207 */ /* 0x000fe40001000000 */
[----:B------:R-:W-:Y:S02]  /*2ef0*/  ISETP.NE.AND P1, PT, R8, RZ, P1 ;  /* 0x000000ff0800720c */ /* 0x000fe40000f25270 */
[----:B------:R-:W-:Y:S02]  /*2f00*/  SHF.R.U32.HI R2, RZ, R2, R7 ;  /* 0x00000002ff027219 */ /* 0x000fe40000011607 */
[----:B------:R-:W-:-:S02]  /*2f10*/  PLOP3.LUT P0, PT, P0, P1, PT, 0xa8, 0x0 ;  /* 0x000000000000781c */ /* 0x000fc40000703570 */
[----:B------:R-:W-:Y:S02]  /*2f20*/  SHF.R.U32.HI R8, RZ, 0x1, R2 ;  /* 0x00000001ff087819 */ /* 0x000fe40000011602 */
[----:B------:R-:W-:-:S04]  /*2f30*/  SEL R3, RZ, 0x1, !P0 ;  /* 0x00000001ff037807 */ /* 0x000fc80004000000 */
[----:B------:R-:W-:-:S04]  /*2f40*/  LOP3.LUT R3, R3, 0x1, R8, 0xf8, !PT ;  /* 0x0000000103037812 */ /* 0x000fc800078ef808 */
[----:B------:R-:W-:-:S04]  /*2f50*/  LOP3.LUT R3, R3, R2, RZ, 0xc0, !PT ;  /* 0x0000000203037212 */ /* 0x000fc800078ec0ff */
[----:B------:R-:W-:-:S04]  /*2f60*/  IADD3 R3, R8, R3, RZ ;  /* 0x0000000308037210 */ /* 0x000fc80007ffe0ff */
[----:B------:R-:W-:Y:S01]  /*2f70*/  LOP3.LUT R6, R3, R6, RZ, 0xfc, !PT ;  /* 0x0000000603067212 */ /* 0x000fe200078efcff */
[----:B------:R-:W-:Y:S07]  /*2f80*/  BRA `(.L_x_30) ;  /* 0x0000004000007947 */ /* 0x000fee0003800000 */
.L_x_29:
[----:B------:R-:W-:-:S04]  /*2f90*/  LOP3.LUT R6, R6, 0x80000000, RZ, 0xc0, !PT ;  /* 0x8000000006067812 */ /* 0x000fc800078ec0ff */
[----:B------:R-:W-:Y:S01]  /*2fa0*/  LOP3.LUT R6, R6, 0x7f800000, RZ, 0xfc, !PT ;  /* 0x7f80000006067812 */ /* 0x000fe200078efcff */
[----:B------:R-:W-:Y:S07]  /*2fb0*/  BRA `(.L_x_30) ;  /* 0x0000001000007947 */ /* 0x000fee0003800000 */
.L_x_28:
[----:B------:R-:W-:-:S08]  /*2fc0*/  IMAD R6, R3, 0x800000, R6 ;  /* 0x0080000003067824 */ /* 0x000fd000078e0206 */
.L_x_30:
[----:B------:R-:W-:Y:S02]  /*2fd0*/  MOV R2, R11 ;  /* 0x0000000b00027202 */ /* 0x000fe40000000f00 */
[----:B------:R-:W-:-:S06]  /*2fe0*/  MOV R3, 0x0 ;  /* 0x0000000000037802 */ /* 0x000fcc0000000f00 */
[----:B------:R-:W-:Y:S05]  /*2ff0*/  RET.REL.NODEC R2 `(_Z12compute_gemmPK6__halfS1_PKfPfff) ;  /* 0xffffd00002007950 */ /* 0x000fea0003c3ffff */
.L_x_27:
[----:B------:R-:W-:Y:S01]  /*3000*/  IMAD.MOV.U32 R2, RZ, RZ, R11 ;  /* 0x000000ffff027224 */ /* 0x000fe200078e000b */
[----:B------:R-:W-:Y:S02]  /*3010*/  MOV R3, 0x0 ;  /* 0x0000000000037802 */ /* 0x000fe40000000f00 */
[----:B------:R-:W-:-:S04]  /*3020*/  LOP3.LUT R6, R7, 0x80000000, R6, 0x48, !PT ;  /* 0x8000000007067812 */ /* 0x000fc800078e4806 */
[----:B------:R-:W-:Y:S01]  /*3030*/  LOP3.LUT R6, R6, 0x7f800000, RZ, 0xfc, !PT ;  /* 0x7f80000006067812 */ /* 0x000fe200078efcff */
[----:B------:R-:W-:Y:S07]  /*3040*/  RET.REL.NODEC R2 `(_Z12compute_gemmPK6__halfS1_PKfPfff) ;  /* 0xffffcfb002007950 */ /* 0x000fee0003c3ffff */
.L_x_26:
[----:B------:R-:W-:Y:S01]  /*3050*/  MOV R2, R11 ;  /* 0x0000000b00027202 */ /* 0x000fe20000000f00 */
[----:B------:R-:W-:Y:S01]  /*3060*/  IMAD.MOV.U32 R3, RZ, RZ, 0x0 ;  /* 0x00000000ff037424 */ /* 0x000fe200078e00ff */
[----:B------:R-:W-:-:S05]  /*3070*/  LOP3.LUT R6, R7, 0x80000000, R6, 0x48, !PT ;  /* 0x8000000007067812 */ /* 0x000fca00078e4806 */
[----:B------:R-:W-:Y:S05]  /*3080*/  RET.REL.NODEC R2 `(_Z12compute_gemmPK6__halfS1_PKfPfff) ;  /* 0xffffcf7002007950 */ /* 0x000fea0003c3ffff */
.L_x_25:
[----:B------:R-:W-:Y:S01]  /*3090*/  MOV R2, R11 ;  /* 0x0000000b00027202 */ /* 0x000fe20000000f00 */
[----:B------:R-:W-:Y:S01]  /*30a0*/  IMAD.MOV.U32 R3, RZ, RZ, 0x0 ;  /* 0x00000000ff037424 */ /* 0x000fe200078e00ff */
[----:B------:R-:W-:-:S05]  /*30b0*/  MOV R6, 0x7fffffff ;  /* 0x7fffffff00067802 */ /* 0x000fca0000000f00 */
[----:B------:R-:W-:Y:S05]  /*30c0*/  RET.REL.NODEC R2 `(_Z12compute_gemmPK6__halfS1_PKfPfff) ;  /* 0xffffcf3002007950 */ /* 0x000fea0003c3ffff */
.L_x_24:
[----:B------:R-:W-:Y:S01]  /*30d0*/  MOV R2, R11 ;  /* 0x0000000b00027202 */ /* 0x000fe20000000f00 */
[----:B------:R-:W-:Y:S01]  /*30e0*/  FADD.FTZ R6, R9, c[0x0][0x180] ;  /* 0x0000600009067621 */ /* 0x000fe20000010000 */
[----:B------:R-:W-:-:S06]  /*30f0*/  MOV R3, 0x0 ;  /* 0x0000000000037802 */ /* 0x000fcc0000000f00 */
[----:B------:R-:W-:Y:S05]  /*3100*/  RET.REL.NODEC R2 `(_Z12compute_gemmPK6__halfS1_PKfPfff) ;  /* 0xffffcef002007950 */ /* 0x000fea0003c3ffff */
.L_x_31:
[----:B------:R-:W-:-:S00]  /*3110*/  BRA `(.L_x_31) ;  /* 0xfffffff000007947 */ /* 0x000fc0000383ffff */
[----:B------:R-:W-:-:S00]  /*3120*/  NOP ;  /* 0x0000000000007918 */ /* 0x000fc00000000000 */
[----:B------:R-:W-:-:S00]  /*3130*/  NOP ;  /* 0x0000000000007918 */ /* 0x000fc00000000000 */
[----:B------:R-:W-:-:S00]  /*3140*/  NOP ;  /* 0x0000000000007918 */ /* 0x000fc00000000000 */
[----:B------:R-:W-:-:S00]  /*3150*/  NOP ;  /* 0x0000000000007918 */ /* 0x000fc00000000000 */
[----:B------:R-:W-:-:S00]  /*3160*/  NOP ;  /* 0x0000000000007918 */ /* 0x000fc00000000000 */
[----:B------:R-:W-:-:S00]  /*3170*/  NOP ;  /* 0x0000000000007918 */ /* 0x000fc00000000000 */
.L_x_33:


//--------------------- .nv.shared._Z16simple_wmma_gemmP6__halfS0_PfS1_iiiff --------------------------
	.section	.nv.shared._Z16simple_wmma_gemmP6__halfS0_PfS1_iiiff,"aw",@nobits
	.align	16


//--------------------- .nv.shared._Z12compute_gemmPK6__halfS1_PKfPfff --------------------------
	.section	.nv.shared._Z12compute_gemmPK6__halfS1_PKfPfff,"aw",@nobits
	.align	16
